// auto-generated by cutlass_sweep.gemm — config: {"arch": "sm_90", "cluster_m": 1, "cluster_n": 2, "dtype": "e5m2", "stages": 5, "tile_k": 128, "tile_m": 64, "tile_n": 64}
#include "cutlass/cutlass.h"
#include "cutlass/gemm/collective/collective_builder.hpp"
#include "cutlass/gemm/device/gemm_universal_adapter.h"
#include "cutlass/gemm/kernel/gemm_universal.hpp"
#include "cutlass/epilogue/collective/collective_builder.hpp"

using ElemA = cutlass::float_e5m2_t;
using ElemB = cutlass::float_e5m2_t;
using ElemCD = cutlass::float_e5m2_t;
using Acc  = float;
using TileShape    = cute::Shape<cute::_64, cute::_64, cute::_128>;
using ClusterShape = cute::Shape<cute::_1, cute::_2, cute::_1>;

using CollectiveEpilogue = typename cutlass::epilogue::collective::CollectiveBuilder<
    cutlass::arch::Sm90, cutlass::arch::OpClassTensorOp,
    TileShape, ClusterShape,
    cutlass::epilogue::collective::EpilogueTileAuto,
    Acc, Acc,
    ElemCD, cutlass::layout::RowMajor, 128 / cutlass::sizeof_bits<ElemCD>::value,
    ElemCD, cutlass::layout::RowMajor, 128 / cutlass::sizeof_bits<ElemCD>::value,
    cutlass::epilogue::collective::EpilogueScheduleAuto
  >::CollectiveOp;

using CollectiveMainloop = typename cutlass::gemm::collective::CollectiveBuilder<
    cutlass::arch::Sm90, cutlass::arch::OpClassTensorOp,
    ElemA, cutlass::layout::RowMajor, 128 / cutlass::sizeof_bits<ElemA>::value,
    ElemB, cutlass::layout::ColumnMajor, 128 / cutlass::sizeof_bits<ElemB>::value,
    Acc,
    TileShape, ClusterShape,
    cutlass::gemm::collective::StageCount<5>,
    cutlass::gemm::collective::KernelScheduleAuto
  >::CollectiveOp;

using GemmKernel = cutlass::gemm::kernel::GemmUniversal<
    cute::Shape<int,int,int,int>,
    CollectiveMainloop,
    CollectiveEpilogue
>;
using Gemm = cutlass::gemm::device::GemmUniversalAdapter<GemmKernel>;

// Force the device kernel symbol into the cubin without needing a host main.
auto* _anchor = &cutlass::device_kernel<GemmKernel>;


// ===== COMPILED SASS (sm_90a) =====

	.target	sm_90a

	.elftype	@"ET_EXEC"


//--------------------- .note.nv.tkinfo           --------------------------
	.section	.note.nv.tkinfo,"",@"SHT_NOTE"
	.sectionflags	@"SHF_NOTE_NV_TKINFO"
	.tkinfo
        /*0018*/ 	.word	0x00000002
        /*0030*/ 	.string	""
        /*0030*/ 	.string	"ptxas"
        /*0030*/ 	.string	"Cuda compilation tools, release 13.0, V13.0.88"
        /*0030*/ 	.string	"Build cuda_13.0.r13.0/compiler.36424714_0"
        /*0030*/ 	.string	"-arch sm_90a -m 64 "



//--------------------- .note.nv.cuinfo           --------------------------
	.section	.note.nv.cuinfo,"",@"SHT_NOTE"
	.sectionflags	@"SHF_NOTE_NV_CUINFO"
        /*0018*/ 	.short	0x0002
        /*001a*/ 	.short	0x005a
        /*001c*/ 	.short	0x0082
	.zero		2


//--------------------- .nv.info                  --------------------------
	.section	.nv.info,"",@"SHT_CUDA_INFO"
	.align	4


	//----- nvinfo : EIATTR_REGCOUNT
	.align		4
        /*0000*/ 	.byte	0x04, 0x2f
        /*0002*/ 	.short	(.L_12 - .L_11)
	.align		4
.L_11:
        /*0004*/ 	.word	index@(_ZN7cutlass13device_kernelINS_4gemm6kernel13GemmUniversalIN4cute5tupleIJiiiiEEENS1_10collective13CollectiveMmaINS1_37MainloopSm90TmaGmmaWarpSpecializedFP8ILi5ENS5_IJNS4_1CILi1EEENSA_ILi2EEESB_EEENS1_32KernelTmaWarpSpecializedPingpongEEENS5_IJNSA_ILi64EEESG_NSA_ILi128EEEEEENS_12float_e5m2_tENS5_IJlSB_lEEESJ_SK_NS4_8TiledMMAINS4_8MMA_AtomIJNS4_4SM904GMMA30MMA_64x64x32_F32E5M2E5M2_SS_TNILNSO_7ScaleInE1ELSQ_1EEEEEENS4_6LayoutINS5_IJSB_SB_SB_EEENS5_IJNSA_ILi0EEESV_SV_EEEEENS5_IJNS4_10UnderscoreESY_SY_EEEEENS4_23SM90_TMA_LOAD_MULTICASTENS4_14ComposedLayoutINS4_7SwizzleILi3ELi4ELi3EEENS4_18smem_ptr_flag_bitsILi8EEENST_INS5_IJNSA_ILi8EEESH_EEENS5_IJSH_SB_EEEEEEEvNS4_8identityENS4_13SM90_TMA_LOADES1B_vS1C_EENS_8epilogue10collective6detail29Sm90TmaWarpSpecializedAdapterINS1G_15DefaultEpilogueISJ_SK_SK_NS1F_6thread17LinearCombinationISJ_Li1EffLNS1K_9ScaleType4KindE0ELNS_15FloatRoundStyleE2ESJ_EENS1_15EpilogueDefaultEEEEEvvEEEEvNT_6ParamsE)
        /*0008*/ 	.word	0x000000a8


	//----- nvinfo : EIATTR_FRAME_SIZE
	.align		4
.L_12:
        /*000c*/ 	.byte	0x04, 0x11
        /*000e*/ 	.short	(.L_14 - .L_13)
	.align		4
.L_13:
        /*0010*/ 	.word	index@(_ZN7cutlass13device_kernelINS_4gemm6kernel13GemmUniversalIN4cute5tupleIJiiiiEEENS1_10collective13CollectiveMmaINS1_37MainloopSm90TmaGmmaWarpSpecializedFP8ILi5ENS5_IJNS4_1CILi1EEENSA_ILi2EEESB_EEENS1_32KernelTmaWarpSpecializedPingpongEEENS5_IJNSA_ILi64EEESG_NSA_ILi128EEEEEENS_12float_e5m2_tENS5_IJlSB_lEEESJ_SK_NS4_8TiledMMAINS4_8MMA_AtomIJNS4_4SM904GMMA30MMA_64x64x32_F32E5M2E5M2_SS_TNILNSO_7ScaleInE1ELSQ_1EEEEEENS4_6LayoutINS5_IJSB_SB_SB_EEENS5_IJNSA_ILi0EEESV_SV_EEEEENS5_IJNS4_10UnderscoreESY_SY_EEEEENS4_23SM90_TMA_LOAD_MULTICASTENS4_14ComposedLayoutINS4_7SwizzleILi3ELi4ELi3EEENS4_18smem_ptr_flag_bitsILi8EEENST_INS5_IJNSA_ILi8EEESH_EEENS5_IJSH_SB_EEEEEEEvNS4_8identityENS4_13SM90_TMA_LOADES1B_vS1C_EENS_8epilogue10collective6detail29Sm90TmaWarpSpecializedAdapterINS1G_15DefaultEpilogueISJ_SK_SK_NS1F_6thread17LinearCombinationISJ_Li1EffLNS1K_9ScaleType4KindE0ELNS_15FloatRoundStyleE2ESJ_EENS1_15EpilogueDefaultEEEEEvvEEEEvNT_6ParamsE)
        /*0014*/ 	.word	0x00000000


	//----- nvinfo : EIATTR_MIN_STACK_SIZE
	.align		4
.L_14:
        /*0018*/ 	.byte	0x04, 0x12
        /*001a*/ 	.short	(.L_16 - .L_15)
	.align		4
.L_15:
        /*001c*/ 	.word	index@(_ZN7cutlass13device_kernelINS_4gemm6kernel13GemmUniversalIN4cute5tupleIJiiiiEEENS1_10collective13CollectiveMmaINS1_37MainloopSm90TmaGmmaWarpSpecializedFP8ILi5ENS5_IJNS4_1CILi1EEENSA_ILi2EEESB_EEENS1_32KernelTmaWarpSpecializedPingpongEEENS5_IJNSA_ILi64EEESG_NSA_ILi128EEEEEENS_12float_e5m2_tENS5_IJlSB_lEEESJ_SK_NS4_8TiledMMAINS4_8MMA_AtomIJNS4_4SM904GMMA30MMA_64x64x32_F32E5M2E5M2_SS_TNILNSO_7ScaleInE1ELSQ_1EEEEEENS4_6LayoutINS5_IJSB_SB_SB_EEENS5_IJNSA_ILi0EEESV_SV_EEEEENS5_IJNS4_10UnderscoreESY_SY_EEEEENS4_23SM90_TMA_LOAD_MULTICASTENS4_14ComposedLayoutINS4_7SwizzleILi3ELi4ELi3EEENS4_18smem_ptr_flag_bitsILi8EEENST_INS5_IJNSA_ILi8EEESH_EEENS5_IJSH_SB_EEEEEEEvNS4_8identityENS4_13SM90_TMA_LOADES1B_vS1C_EENS_8epilogue10collective6detail29Sm90TmaWarpSpecializedAdapterINS1G_15DefaultEpilogueISJ_SK_SK_NS1F_6thread17LinearCombinationISJ_Li1EffLNS1K_9ScaleType4KindE0ELNS_15FloatRoundStyleE2ESJ_EENS1_15EpilogueDefaultEEEEEvvEEEEvNT_6ParamsE)
        /*0020*/ 	.word	0x00000000
.L_16:


//--------------------- .nv.compat                --------------------------
	.section	.nv.compat,"",@"SHT_CUDA_COMPAT_INFO"
	.align	4
        /*0000*/ 	.byte	0x02, 0x09, 0x01, 0x00, 0x02, 0x02, 0x04, 0x00, 0x02, 0x05, 0x05, 0x00, 0x03, 0x07, 0x01, 0x01
        /*0010*/ 	.byte	0x02, 0x03, 0x01, 0x00, 0x02, 0x06, 0x01, 0x00, 0x04, 0x0b, 0x08, 0x00, 0x00, 0x00, 0x00, 0x00
        /*0020*/ 	.byte	0x00, 0x00, 0x00, 0x00


//--------------------- .nv.info._ZN7cutlass13device_kernelINS_4gemm6kernel13GemmUniversalIN4cute5tupleIJiiiiEEENS1_10collective13CollectiveMmaINS1_37MainloopSm90TmaGmmaWarpSpecializedFP8ILi5ENS5_IJNS4_1CILi1EEENSA_ILi2EEESB_EEENS1_32KernelTmaWarpSpecializedPingpongEEENS5_IJNSA_ILi64EEESG_NSA_ILi128EEEEEENS_12float_e5m2_tENS5_IJlSB_lEEESJ_SK_NS4_8TiledMMAINS4_8MMA_AtomIJNS4_4SM904GMMA30MMA_64x64x32_F32E5M2E5M2_SS_TNILNSO_7ScaleInE1ELSQ_1EEEEEENS4_6LayoutINS5_IJSB_SB_SB_EEENS5_IJNSA_ILi0EEESV_SV_EEEEENS5_IJNS4_10UnderscoreESY_SY_EEEEENS4_23SM90_TMA_LOAD_MULTICASTENS4_14ComposedLayoutINS4_7SwizzleILi3ELi4ELi3EEENS4_18smem_ptr_flag_bitsILi8EEENST_INS5_IJNSA_ILi8EEESH_EEENS5_IJSH_SB_EEEEEEEvNS4_8identityENS4_13SM90_TMA_LOADES1B_vS1C_EENS_8epilogue10collective6detail29Sm90TmaWarpSpecializedAdapterINS1G_15DefaultEpilogueISJ_SK_SK_NS1F_6thread17LinearCombinationISJ_Li1EffLNS1K_9ScaleType4KindE0ELNS_15FloatRoundStyleE2ESJ_EENS1_15EpilogueDefaultEEEEEvvEEEEvNT_6ParamsE --------------------------
	.section	.nv.info._ZN7cutlass13device_kernelINS_4gemm6kernel13GemmUniversalIN4cute5tupleIJiiiiEEENS1_10collective13CollectiveMmaINS1_37MainloopSm90TmaGmmaWarpSpecializedFP8ILi5ENS5_IJNS4_1CILi1EEENSA_ILi2EEESB_EEENS1_32KernelTmaWarpSpecializedPingpongEEENS5_IJNSA_ILi64EEESG_NSA_ILi128EEEEEENS_12float_e5m2_tENS5_IJlSB_lEEESJ_SK_NS4_8TiledMMAINS4_8MMA_AtomIJNS4_4SM904GMMA30MMA_64x64x32_F32E5M2E5M2_SS_TNILNSO_7ScaleInE1ELSQ_1EEEEEENS4_6LayoutINS5_IJSB_SB_SB_EEENS5_IJNSA_ILi0EEESV_SV_EEEEENS5_IJNS4_10UnderscoreESY_SY_EEEEENS4_23SM90_TMA_LOAD_MULTICASTENS4_14ComposedLayoutINS4_7SwizzleILi3ELi4ELi3EEENS4_18smem_ptr_flag_bitsILi8EEENST_INS5_IJNSA_ILi8EEESH_EEENS5_IJSH_SB_EEEEEEEvNS4_8identityENS4_13SM90_TMA_LOADES1B_vS1C_EENS_8epilogue10collective6detail29Sm90TmaWarpSpecializedAdapterINS1G_15DefaultEpilogueISJ_SK_SK_NS1F_6thread17LinearCombinationISJ_Li1EffLNS1K_9ScaleType4KindE0ELNS_15FloatRoundStyleE2ESJ_EENS1_15EpilogueDefaultEEEEEvvEEEEvNT_6ParamsE,"",@"SHT_CUDA_INFO"
	.sectionflags	@""
	.align	4


	//----- nvinfo : EIATTR_CUDA_API_VERSION
	.align		4
        /*0000*/ 	.byte	0x04, 0x37
        /*0002*/ 	.short	(.L_18 - .L_17)
.L_17:
        /*0004*/ 	.word	0x00000082


	//----- nvinfo : EIATTR_KPARAM_INFO
	.align		4
.L_18:
        /*0008*/ 	.byte	0x04, 0x17
        /*000a*/ 	.short	(.L_20 - .L_19)
.L_19:
        /*000c*/ 	.word	0x00000000
        /*0010*/ 	.short	0x0000
        /*0012*/ 	.short	0x0070
        /*0014*/ 	.byte	0x00, 0xf0, 0x01, 0x10


	//----- nvinfo : EIATTR_SPARSE_MMA_MASK
	.align		4
.L_20:
        /*0018*/ 	.byte	0x03, 0x50
        /*001a*/ 	.short	0x0000


	//----- nvinfo : EIATTR_MAXREG_COUNT
	.align		4
        /*001c*/ 	.byte	0x03, 0x1b
        /*001e*/ 	.short	0x00a8


	//----- nvinfo : EIATTR_NUM_BARRIERS
	.align		4
        /*0020*/ 	.byte	0x02, 0x4c
        /*0022*/ 	.byte	0x01
	.zero		1


	//----- nvinfo : EIATTR_MERCURY_ISA_VERSION
	.align		4
        /*0024*/ 	.byte	0x03, 0x5f
        /*0026*/ 	.short	0x0101


	//----- nvinfo : EIATTR_INT_WARP_WIDE_INSTR_OFFSETS
	.align		4
        /*0028*/ 	.byte	0x04, 0x31
        /*002a*/ 	.short	(.L_22 - .L_21)


	//   ....[0]....
.L_21:
        /*002c*/ 	.word	0x000004f0


	//   ....[1]....
        /*0030*/ 	.word	0x00000530


	//   ....[2]....
        /*0034*/ 	.word	0x00000660


	//   ....[3]....
        /*0038*/ 	.word	0x00000690


	//   ....[4]....
        /*003c*/ 	.word	0x000006a0


	//   ....[5]....
        /*0040*/ 	.word	0x000006b0


	//   ....[6]....
        /*0044*/ 	.word	0x00000730


	//   ....[7]....
        /*0048*/ 	.word	0x00000780


	//   ....[8]....
        /*004c*/ 	.word	0x00002890


	//----- nvinfo : EIATTR_COOP_GROUP_MASK_REGIDS
	.align		4
.L_22:
        /*0050*/ 	.byte	0x04, 0x29
        /*0052*/ 	.short	(.L_24 - .L_23)


	//   ....[0]....
.L_23:
        /*0054*/ 	.word	0xffffffff


	//   ....[1]....
        /*0058*/ 	.word	0xffffffff


	//   ....[2]....
        /*005c*/ 	.word	0xffffffff


	//   ....[3]....
        /*0060*/ 	.word	0xffffffff


	//   ....[4]....
        /*0064*/ 	.word	0xffffffff


	//   ....[5]....
        /*0068*/ 	.word	0xffffffff


	//   ....[6]....
        /*006c*/ 	.word	0xffffffff


	//----- nvinfo : EIATTR_COOP_GROUP_INSTR_OFFSETS
	.align		4
.L_24:
        /*0070*/ 	.byte	0x04, 0x28
        /*0072*/ 	.short	(.L_26 - .L_25)


	//   ....[0]....
.L_25:
        /*0074*/ 	.word	0x00000060


	//   ....[1]....
        /*0078*/ 	.word	0x00000070


	//   ....[2]....
        /*007c*/ 	.word	0x00000130


	//   ....[3]....
        /*0080*/ 	.word	0x000002f0


	//   ....[4]....
        /*0084*/ 	.word	0x00000330


	//   ....[5]....
        /*0088*/ 	.word	0x000003b0


	//   ....[6]....
        /*008c*/ 	.word	0x000008f0


	//----- nvinfo : EIATTR_REG_RECONFIG
	.align		4
.L_26:
        /*0090*/ 	.byte	0x01, 0x54
	.zero		2


	//----- nvinfo : EIATTR_MBARRIER_INSTR_OFFSETS
	.align		4
        /*0094*/ 	.byte	0x04, 0x39
        /*0096*/ 	.short	(.L_28 - .L_27)


	//   ....[0]....
.L_27:
        /*0098*/ 	.word	0x00000240
        /*009c*/ 	.word	0x000000ff
        /*00a0*/ 	.word	0x00000000
        /*00a4*/ 	.short	0x0100
        /*00a6*/ 	.byte	0x08
	.zero		1


	//   ....[1]....
        /*00a8*/ 	.word	0x00000250
        /*00ac*/ 	.word	0x000000ff
        /*00b0*/ 	.word	0x00000028
        /*00b4*/ 	.short	0x0100
        /*00b6*/ 	.byte	0x08
	.zero		1


	//   ....[2]....
        /*00b8*/ 	.word	0x00000260
        /*00bc*/ 	.word	0x000000ff
        /*00c0*/ 	.word	0x00000008
        /*00c4*/ 	.short	0x0100
        /*00c6*/ 	.byte	0x08
	.zero		1


	//   ....[3]....
        /*00c8*/ 	.word	0x00000270
        /*00cc*/ 	.word	0x000000ff
        /*00d0*/ 	.word	0x00000030
        /*00d4*/ 	.short	0x0100
        /*00d6*/ 	.byte	0x08
	.zero		1


	//   ....[4]....
        /*00d8*/ 	.word	0x00000280
        /*00dc*/ 	.word	0x000000ff
        /*00e0*/ 	.word	0x00000010
        /*00e4*/ 	.short	0x0100
        /*00e6*/ 	.byte	0x08
	.zero		1


	//   ....[5]....
        /*00e8*/ 	.word	0x00000290
        /*00ec*/ 	.word	0x000000ff
        /*00f0*/ 	.word	0x00000038
        /*00f4*/ 	.short	0x0100
        /*00f6*/ 	.byte	0x08
	.zero		1


	//   ....[6]....
        /*00f8*/ 	.word	0x000002a0
        /*00fc*/ 	.word	0x000000ff
        /*0100*/ 	.word	0x00000018
        /*0104*/ 	.short	0x0100
        /*0106*/ 	.byte	0x08
	.zero		1


	//   ....[7]....
        /*0108*/ 	.word	0x000002b0
        /*010c*/ 	.word	0x000000ff
        /*0110*/ 	.word	0x00000040
        /*0114*/ 	.short	0x0100
        /*0116*/ 	.byte	0x08
	.zero		1


	//   ....[8]....
        /*0118*/ 	.word	0x000002c0
        /*011c*/ 	.word	0x000000ff
        /*0120*/ 	.word	0x00000020
        /*0124*/ 	.short	0x0100
        /*0126*/ 	.byte	0x08
	.zero		1


	//   ....[9]....
        /*0128*/ 	.word	0x000002d0
        /*012c*/ 	.word	0x000000ff
        /*0130*/ 	.word	0x00000048
        /*0134*/ 	.short	0x0100
        /*0136*/ 	.byte	0x08
	.zero		1


	//   ....[10]....
        /*0138*/ 	.word	0x000007b0
        /*013c*/ 	.word	0x000000ff
        /*0140*/ 	.word	0x00000080
        /*0144*/ 	.short	0x0100
        /*0146*/ 	.byte	0x08
	.zero		1


	//   ....[11]....
        /*0148*/ 	.word	0x00000840
        /*014c*/ 	.word	0x000000ff
        /*0150*/ 	.word	0x00000088
        /*0154*/ 	.short	0x0100
        /*0156*/ 	.byte	0x08
	.zero		1


	//   ....[12]....
        /*0158*/ 	.word	0x00000870
        /*015c*/ 	.word	0x000000ff
        /*0160*/ 	.word	0x00000060
        /*0164*/ 	.short	0x0100
        /*0166*/ 	.byte	0x09
	.zero		1


	//   ....[13]....
        /*0168*/ 	.word	0x00000880
        /*016c*/ 	.word	0x000000ff
        /*0170*/ 	.word	0x00000068
        /*0174*/ 	.short	0x0100
        /*0176*/ 	.byte	0x09
	.zero		1


	//   ....[14]....
        /*0178*/ 	.word	0x00000890
        /*017c*/ 	.word	0x000000ff
        /*0180*/ 	.word	0x00000070
        /*0184*/ 	.short	0x0100
        /*0186*/ 	.byte	0x09
	.zero		1


	//   ....[15]....
        /*0188*/ 	.word	0x000008a0
        /*018c*/ 	.word	0x000000ff
        /*0190*/ 	.word	0x00000078
        /*0194*/ 	.short	0x0100
        /*0196*/ 	.byte	0x09
	.zero		1


	//   ....[16]....
        /*0198*/ 	.word	0x00001680
        /*019c*/ 	.word	0x000000ff
        /*01a0*/ 	.word	0xfffffff8
        /*01a4*/ 	.short	0x010a
        /*01a6*/ 	.byte	0x0b
	.zero		1


	//   ....[17]....
        /*01a8*/ 	.word	0x00001960
        /*01ac*/ 	.word	0x000000ff
        /*01b0*/ 	.word	0x00000000
        /*01b4*/ 	.short	0x010a
        /*01b6*/ 	.byte	0x06
	.zero		1


	//   ....[18]....
        /*01b8*/ 	.word	0x000019a0
        /*01bc*/ 	.word	0x000000ff
        /*01c0*/ 	.word	0x00000000
        /*01c4*/ 	.short	0x010a
        /*01c6*/ 	.byte	0x06
	.zero		1


	//   ....[19]....
        /*01c8*/ 	.word	0x00001fe0
        /*01cc*/ 	.word	0x000000ff
        /*01d0*/ 	.word	0x00000000
        /*01d4*/ 	.short	0x010a
        /*01d6*/ 	.byte	0x10
	.zero		1


	//   ....[20]....
        /*01d8*/ 	.word	0x00002020
        /*01dc*/ 	.word	0x000000ff
        /*01e0*/ 	.word	0x00000000
        /*01e4*/ 	.short	0x010a
        /*01e6*/ 	.byte	0x10
	.zero		1


	//   ....[21]....
        /*01e8*/ 	.word	0x000024c0
        /*01ec*/ 	.word	0x00000013
        /*01f0*/ 	.word	0x00000000
        /*01f4*/ 	.short	0x0101
        /*01f6*/ 	.byte	0x3f
	.zero		1


	//   ....[22]....
        /*01f8*/ 	.word	0x00002830
        /*01fc*/ 	.word	0x0000000f
        /*0200*/ 	.word	0x00000000
        /*0204*/ 	.short	0x0101
        /*0206*/ 	.byte	0x17
	.zero		1


	//   ....[23]....
        /*0208*/ 	.word	0x00002940
        /*020c*/ 	.word	0x0000000f
        /*0210*/ 	.word	0x00000000
        /*0214*/ 	.short	0x0101
        /*0216*/ 	.byte	0x3f
	.zero		1


	//   ....[24]....
        /*0218*/ 	.word	0x000029f0
        /*021c*/ 	.word	0x000000ff
        /*0220*/ 	.word	0x00000008
        /*0224*/ 	.short	0x010a
        /*0226*/ 	.byte	0x0b
	.zero		1


	//   ....[25]....
        /*0228*/ 	.word	0x00005250
        /*022c*/ 	.word	0x00000004
        /*0230*/ 	.word	0x00000000
        /*0234*/ 	.short	0x0101
        /*0236*/ 	.byte	0x17
	.zero		1


	//   ....[26]....
        /*0238*/ 	.word	0x00005b70
        /*023c*/ 	.word	0x00000013
        /*0240*/ 	.word	0x00000028
        /*0244*/ 	.short	0x010a
        /*0246*/ 	.byte	0x3f
	.zero		1


	//   ....[27]....
        /*0248*/ 	.word	0x00005ef0
        /*024c*/ 	.word	0x0000000a
        /*0250*/ 	.word	0x00000088
        /*0254*/ 	.short	0x0101
        /*0256*/ 	.byte	0x3f
	.zero		1


	//   ....[28]....
        /*0258*/ 	.word	0x00006650
        /*025c*/ 	.word	0x00000005
        /*0260*/ 	.word	0x00000000
        /*0264*/ 	.short	0x010a
        /*0266*/ 	.byte	0x3f
	.zero		1


	//   ....[29]....
        /*0268*/ 	.word	0x000066d0
        /*026c*/ 	.word	0x00000007
        /*0270*/ 	.word	0x00000000
        /*0274*/ 	.short	0x010a
        /*0276*/ 	.byte	0x3f
	.zero		1


	//   ....[30]....
        /*0278*/ 	.word	0x00006760
        /*027c*/ 	.word	0x00000008
        /*0280*/ 	.word	0x00000000
        /*0284*/ 	.short	0x010a
        /*0286*/ 	.byte	0x3f
	.zero		1


	//   ....[31]....
        /*0288*/ 	.word	0x000067f0
        /*028c*/ 	.word	0x0000000b
        /*0290*/ 	.word	0x00000000
        /*0294*/ 	.short	0x010a
        /*0296*/ 	.byte	0x3f
	.zero		1


	//   ....[32]....
        /*0298*/ 	.word	0x00006880
        /*029c*/ 	.word	0x00000003
        /*02a0*/ 	.word	0x00000000
        /*02a4*/ 	.short	0x010a
        /*02a6*/ 	.byte	0x3f
	.zero		1


	//   ....[33]....
        /*02a8*/ 	.word	0x000068f0
        /*02ac*/ 	.word	0x0000000f
        /*02b0*/ 	.word	0xfffffff8
        /*02b4*/ 	.short	0x010a
        /*02b6*/ 	.byte	0x3f
	.zero		1


	//   ....[34]....
        /*02b8*/ 	.word	0x00006950
        /*02bc*/ 	.word	0x0000000f
        /*02c0*/ 	.word	0x00000000
        /*02c4*/ 	.short	0x010a
        /*02c6*/ 	.byte	0x3f
	.zero		1


	//   ....[35]....
        /*02c8*/ 	.word	0x000069b0
        /*02cc*/ 	.word	0x00000013
        /*02d0*/ 	.word	0x00000000
        /*02d4*/ 	.short	0x010a
        /*02d6*/ 	.byte	0x3f
	.zero		1


	//   ....[36]....
        /*02d8*/ 	.word	0x00006a10
        /*02dc*/ 	.word	0x0000000f
        /*02e0*/ 	.word	0x00000008
        /*02e4*/ 	.short	0x010a
        /*02e6*/ 	.byte	0x3f
	.zero		1


	//   ....[37]....
        /*02e8*/ 	.word	0x00006ae0
        /*02ec*/ 	.word	0x00000013
        /*02f0*/ 	.word	0x00000028
        /*02f4*/ 	.short	0x010a
        /*02f6*/ 	.byte	0x3f
	.zero		1


	//   ....[38]....
        /*02f8*/ 	.word	0x00006bc0
        /*02fc*/ 	.word	0x00000005
        /*0300*/ 	.word	0x00000000
        /*0304*/ 	.short	0x010a
        /*0306*/ 	.byte	0x3f
	.zero		1


	//   ....[39]....
        /*0308*/ 	.word	0x00006c10
        /*030c*/ 	.word	0x00000007
        /*0310*/ 	.word	0x00000000
        /*0314*/ 	.short	0x010a
        /*0316*/ 	.byte	0x3f
	.zero		1


	//   ....[40]....
        /*0318*/ 	.word	0x00006c60
        /*031c*/ 	.word	0x00000008
        /*0320*/ 	.word	0x00000000
        /*0324*/ 	.short	0x010a
        /*0326*/ 	.byte	0x3f
	.zero		1


	//   ....[41]....
        /*0328*/ 	.word	0x00006cb0
        /*032c*/ 	.word	0x0000000b
        /*0330*/ 	.word	0x00000000
        /*0334*/ 	.short	0x010a
        /*0336*/ 	.byte	0x3f
	.zero		1


	//----- nvinfo : EIATTR_NUM_MBARRIERS
	.align		4
.L_28:
        /*0338*/ 	.byte	0x03, 0x38
        /*033a*/ 	.short	0x0010


	//----- nvinfo : EIATTR_EXIT_INSTR_OFFSETS
	.align		4
        /*033c*/ 	.byte	0x04, 0x1c
        /*033e*/ 	.short	(.L_30 - .L_29)


	//   ....[0]....
.L_29:
        /*0340*/ 	.word	0x00001340


	//   ....[1]....
        /*0344*/ 	.word	0x000013a0


	//   ....[2]....
        /*0348*/ 	.word	0x00005860


	//   ....[3]....
        /*034c*/ 	.word	0x00005890


	//   ....[4]....
        /*0350*/ 	.word	0x000068d0


	//----- nvinfo : EIATTR_MAX_THREADS
	.align		4
.L_30:
        /*0354*/ 	.byte	0x04, 0x05
        /*0356*/ 	.short	(.L_32 - .L_31)
.L_31:
        /*0358*/ 	.word	0x00000180
        /*035c*/ 	.word	0x00000001
        /*0360*/ 	.word	0x00000001


	//----- nvinfo : EIATTR_CRS_STACK_SIZE
	.align		4
.L_32:
        /*0364*/ 	.byte	0x04, 0x1e
        /*0366*/ 	.short	(.L_34 - .L_33)
.L_33:
        /*0368*/ 	.word	0x00000000


	//----- nvinfo : EIATTR_CBANK_PARAM_SIZE
	.align		4
.L_34:
        /*036c*/ 	.byte	0x03, 0x19
        /*036e*/ 	.short	0x0470


	//----- nvinfo : EIATTR_PARAM_CBANK
	.align		4
        /*0370*/ 	.byte	0x04, 0x0a
        /*0372*/ 	.short	(.L_36 - .L_35)
	.align		4
.L_35:
        /*0374*/ 	.word	index@(.nv.constant0._ZN7cutlass13device_kernelINS_4gemm6kernel13GemmUniversalIN4cute5tupleIJiiiiEEENS1_10collective13CollectiveMmaINS1_37MainloopSm90TmaGmmaWarpSpecializedFP8ILi5ENS5_IJNS4_1CILi1EEENSA_ILi2EEESB_EEENS1_32KernelTmaWarpSpecializedPingpongEEENS5_IJNSA_ILi64EEESG_NSA_ILi128EEEEEENS_12float_e5m2_tENS5_IJlSB_lEEESJ_SK_NS4_8TiledMMAINS4_8MMA_AtomIJNS4_4SM904GMMA30MMA_64x64x32_F32E5M2E5M2_SS_TNILNSO_7ScaleInE1ELSQ_1EEEEEENS4_6LayoutINS5_IJSB_SB_SB_EEENS5_IJNSA_ILi0EEESV_SV_EEEEENS5_IJNS4_10UnderscoreESY_SY_EEEEENS4_23SM90_TMA_LOAD_MULTICASTENS4_14ComposedLayoutINS4_7SwizzleILi3ELi4ELi3EEENS4_18smem_ptr_flag_bitsILi8EEENST_INS5_IJNSA_ILi8EEESH_EEENS5_IJSH_SB_EEEEEEEvNS4_8identityENS4_13SM90_TMA_LOADES1B_vS1C_EENS_8epilogue10collective6detail29Sm90TmaWarpSpecializedAdapterINS1G_15DefaultEpilogueISJ_SK_SK_NS1F_6thread17LinearCombinationISJ_Li1EffLNS1K_9ScaleType4KindE0ELNS_15FloatRoundStyleE2ESJ_EENS1_15EpilogueDefaultEEEEEvvEEEEvNT_6ParamsE)
        /*0378*/ 	.short	0x0210
        /*037a*/ 	.short	0x0470


	//----- nvinfo : EIATTR_SW_WAR
	.align		4
.L_36:
        /*037c*/ 	.byte	0x04, 0x36
        /*037e*/ 	.short	(.L_38 - .L_37)
.L_37:
        /*0380*/ 	.word	0x00000008
.L_38:


//--------------------- .nv.callgraph             --------------------------
	.section	.nv.callgraph,"",@"SHT_CUDA_CALLGRAPH"
	.align	4
	.sectionentsize	8
	.align		4
        /*0000*/ 	.word	0x00000000
	.align		4
        /*0004*/ 	.word	0xffffffff
	.align		4
        /*0008*/ 	.word	0x00000000
	.align		4
        /*000c*/ 	.word	0xfffffffe
	.align		4
        /*0010*/ 	.word	0x00000000
	.align		4
        /*0014*/ 	.word	0xfffffffd
	.align		4
        /*0018*/ 	.word	0x00000000
	.align		4
        /*001c*/ 	.word	0xfffffffc


//--------------------- .nv.constant4             --------------------------
	.section	.nv.constant4,"a",@progbits
	.align	8
	.align		8
.nv.constant4:
        /*0000*/ 	.dword	_ZN39_INTERNAL_81e2cad8_4_k_cu_c5b8406e_47944cuda3std3__45__cpo5beginE
	.align		8
        /*0008*/ 	.dword	_ZN39_INTERNAL_81e2cad8_4_k_cu_c5b8406e_47944cuda3std3__45__cpo3endE
	.align		8
        /*0010*/ 	.dword	_ZN39_INTERNAL_81e2cad8_4_k_cu_c5b8406e_47944cuda3std3__45__cpo6cbeginE
	.align		8
        /*0018*/ 	.dword	_ZN39_INTERNAL_81e2cad8_4_k_cu_c5b8406e_47944cuda3std3__45__cpo4cendE
	.align		8
        /*0020*/ 	.dword	_ZN39_INTERNAL_81e2cad8_4_k_cu_c5b8406e_47944cuda3std3__441_GLOBAL__N__81e2cad8_4_k_cu_c5b8406e_47946ignoreE
	.align		8
        /*0028*/ 	.dword	_ZN39_INTERNAL_81e2cad8_4_k_cu_c5b8406e_47944cuda3std3__419piecewise_constructE
	.align		8
        /*0030*/ 	.dword	_ZN39_INTERNAL_81e2cad8_4_k_cu_c5b8406e_47944cuda3std3__48in_placeE
	.align		8
        /*0038*/ 	.dword	_ZN39_INTERNAL_81e2cad8_4_k_cu_c5b8406e_47944cuda3std6ranges3__45__cpo4swapE
	.align		8
        /*0040*/ 	.dword	_ZN39_INTERNAL_81e2cad8_4_k_cu_c5b8406e_47944cuda3std6ranges3__45__cpo9iter_moveE
	.align		8
        /*0048*/ 	.dword	_ZN39_INTERNAL_81e2cad8_4_k_cu_c5b8406e_47944cute7productE
	.align		8
        /*0050*/ 	.dword	_ZN39_INTERNAL_81e2cad8_4_k_cu_c5b8406e_47944cute1_E


//--------------------- .text._ZN7cutlass13device_kernelINS_4gemm6kernel13GemmUniversalIN4cute5tupleIJiiiiEEENS1_10collective13CollectiveMmaINS1_37MainloopSm90TmaGmmaWarpSpecializedFP8ILi5ENS5_IJNS4_1CILi1EEENSA_ILi2EEESB_EEENS1_32KernelTmaWarpSpecializedPingpongEEENS5_IJNSA_ILi64EEESG_NSA_ILi128EEEEEENS_12float_e5m2_tENS5_IJlSB_lEEESJ_SK_NS4_8TiledMMAINS4_8MMA_AtomIJNS4_4SM904GMMA30MMA_64x64x32_F32E5M2E5M2_SS_TNILNSO_7ScaleInE1ELSQ_1EEEEEENS4_6LayoutINS5_IJSB_SB_SB_EEENS5_IJNSA_ILi0EEESV_SV_EEEEENS5_IJNS4_10UnderscoreESY_SY_EEEEENS4_23SM90_TMA_LOAD_MULTICASTENS4_14ComposedLayoutINS4_7SwizzleILi3ELi4ELi3EEENS4_18smem_ptr_flag_bitsILi8EEENST_INS5_IJNSA_ILi8EEESH_EEENS5_IJSH_SB_EEEEEEEvNS4_8identityENS4_13SM90_TMA_LOADES1B_vS1C_EENS_8epilogue10collective6detail29Sm90TmaWarpSpecializedAdapterINS1G_15DefaultEpilogueISJ_SK_SK_NS1F_6thread17LinearCombinationISJ_Li1EffLNS1K_9ScaleType4KindE0ELNS_15FloatRoundStyleE2ESJ_EENS1_15EpilogueDefaultEEEEEvvEEEEvNT_6ParamsE --------------------------
	.section	.text._ZN7cutlass13device_kernelINS_4gemm6kernel13GemmUniversalIN4cute5tupleIJiiiiEEENS1_10collective13CollectiveMmaINS1_37MainloopSm90TmaGmmaWarpSpecializedFP8ILi5ENS5_IJNS4_1CILi1EEENSA_ILi2EEESB_EEENS1_32KernelTmaWarpSpecializedPingpongEEENS5_IJNSA_ILi64EEESG_NSA_ILi128EEEEEENS_12float_e5m2_tENS5_IJlSB_lEEESJ_SK_NS4_8TiledMMAINS4_8MMA_AtomIJNS4_4SM904GMMA30MMA_64x64x32_F32E5M2E5M2_SS_TNILNSO_7ScaleInE1ELSQ_1EEEEEENS4_6LayoutINS5_IJSB_SB_SB_EEENS5_IJNSA_ILi0EEESV_SV_EEEEENS5_IJNS4_10UnderscoreESY_SY_EEEEENS4_23SM90_TMA_LOAD_MULTICASTENS4_14ComposedLayoutINS4_7SwizzleILi3ELi4ELi3EEENS4_18smem_ptr_flag_bitsILi8EEENST_INS5_IJNSA_ILi8EEESH_EEENS5_IJSH_SB_EEEEEEEvNS4_8identityENS4_13SM90_TMA_LOADES1B_vS1C_EENS_8epilogue10collective6detail29Sm90TmaWarpSpecializedAdapterINS1G_15DefaultEpilogueISJ_SK_SK_NS1F_6thread17LinearCombinationISJ_Li1EffLNS1K_9ScaleType4KindE0ELNS_15FloatRoundStyleE2ESJ_EENS1_15EpilogueDefaultEEEEEvvEEEEvNT_6ParamsE,"ax",@progbits
	.align	128
.text._ZN7cutlass13device_kernelINS_4gemm6kernel13GemmUniversalIN4cute5tupleIJiiiiEEENS1_10collective13CollectiveMmaINS1_37MainloopSm90TmaGmmaWarpSpecializedFP8ILi5ENS5_IJNS4_1CILi1EEENSA_ILi2EEESB_EEENS1_32KernelTmaWarpSpecializedPingpongEEENS5_IJNSA_ILi64EEESG_NSA_ILi128EEEEEENS_12float_e5m2_tENS5_IJlSB_lEEESJ_SK_NS4_8TiledMMAINS4_8MMA_AtomIJNS4_4SM904GMMA30MMA_64x64x32_F32E5M2E5M2_SS_TNILNSO_7ScaleInE1ELSQ_1EEEEEENS4_6LayoutINS5_IJSB_SB_SB_EEENS5_IJNSA_ILi0EEESV_SV_EEEEENS5_IJNS4_10UnderscoreESY_SY_EEEEENS4_23SM90_TMA_LOAD_MULTICASTENS4_14ComposedLayoutINS4_7SwizzleILi3ELi4ELi3EEENS4_18smem_ptr_flag_bitsILi8EEENST_INS5_IJNSA_ILi8EEESH_EEENS5_IJSH_SB_EEEEEEEvNS4_8identityENS4_13SM90_TMA_LOADES1B_vS1C_EENS_8epilogue10collective6detail29Sm90TmaWarpSpecializedAdapterINS1G_15DefaultEpilogueISJ_SK_SK_NS1F_6thread17LinearCombinationISJ_Li1EffLNS1K_9ScaleType4KindE0ELNS_15FloatRoundStyleE2ESJ_EENS1_15EpilogueDefaultEEEEEvvEEEEvNT_6ParamsE:
        .type           _ZN7cutlass13device_kernelINS_4gemm6kernel13GemmUniversalIN4cute5tupleIJiiiiEEENS1_10collective13CollectiveMmaINS1_37MainloopSm90TmaGmmaWarpSpecializedFP8ILi5ENS5_IJNS4_1CILi1EEENSA_ILi2EEESB_EEENS1_32KernelTmaWarpSpecializedPingpongEEENS5_IJNSA_ILi64EEESG_NSA_ILi128EEEEEENS_12float_e5m2_tENS5_IJlSB_lEEESJ_SK_NS4_8TiledMMAINS4_8MMA_AtomIJNS4_4SM904GMMA30MMA_64x64x32_F32E5M2E5M2_SS_TNILNSO_7ScaleInE1ELSQ_1EEEEEENS4_6LayoutINS5_IJSB_SB_SB_EEENS5_IJNSA_ILi0EEESV_SV_EEEEENS5_IJNS4_10UnderscoreESY_SY_EEEEENS4_23SM90_TMA_LOAD_MULTICASTENS4_14ComposedLayoutINS4_7SwizzleILi3ELi4ELi3EEENS4_18smem_ptr_flag_bitsILi8EEENST_INS5_IJNSA_ILi8EEESH_EEENS5_IJSH_SB_EEEEEEEvNS4_8identityENS4_13SM90_TMA_LOADES1B_vS1C_EENS_8epilogue10collective6detail29Sm90TmaWarpSpecializedAdapterINS1G_15DefaultEpilogueISJ_SK_SK_NS1F_6thread17LinearCombinationISJ_Li1EffLNS1K_9ScaleType4KindE0ELNS_15FloatRoundStyleE2ESJ_EENS1_15EpilogueDefaultEEEEEvvEEEEvNT_6ParamsE,@function
        .size           _ZN7cutlass13device_kernelINS_4gemm6kernel13GemmUniversalIN4cute5tupleIJiiiiEEENS1_10collective13CollectiveMmaINS1_37MainloopSm90TmaGmmaWarpSpecializedFP8ILi5ENS5_IJNS4_1CILi1EEENSA_ILi2EEESB_EEENS1_32KernelTmaWarpSpecializedPingpongEEENS5_IJNSA_ILi64EEESG_NSA_ILi128EEEEEENS_12float_e5m2_tENS5_IJlSB_lEEESJ_SK_NS4_8TiledMMAINS4_8MMA_AtomIJNS4_4SM904GMMA30MMA_64x64x32_F32E5M2E5M2_SS_TNILNSO_7ScaleInE1ELSQ_1EEEEEENS4_6LayoutINS5_IJSB_SB_SB_EEENS5_IJNSA_ILi0EEESV_SV_EEEEENS5_IJNS4_10UnderscoreESY_SY_EEEEENS4_23SM90_TMA_LOAD_MULTICASTENS4_14ComposedLayoutINS4_7SwizzleILi3ELi4ELi3EEENS4_18smem_ptr_flag_bitsILi8EEENST_INS5_IJNSA_ILi8EEESH_EEENS5_IJSH_SB_EEEEEEEvNS4_8identityENS4_13SM90_TMA_LOADES1B_vS1C_EENS_8epilogue10collective6detail29Sm90TmaWarpSpecializedAdapterINS1G_15DefaultEpilogueISJ_SK_SK_NS1F_6thread17LinearCombinationISJ_Li1EffLNS1K_9ScaleType4KindE0ELNS_15FloatRoundStyleE2ESJ_EENS1_15EpilogueDefaultEEEEEvvEEEEvNT_6ParamsE,(.L_x_146 - _ZN7cutlass13device_kernelINS_4gemm6kernel13GemmUniversalIN4cute5tupleIJiiiiEEENS1_10collective13CollectiveMmaINS1_37MainloopSm90TmaGmmaWarpSpecializedFP8ILi5ENS5_IJNS4_1CILi1EEENSA_ILi2EEESB_EEENS1_32KernelTmaWarpSpecializedPingpongEEENS5_IJNSA_ILi64EEESG_NSA_ILi128EEEEEENS_12float_e5m2_tENS5_IJlSB_lEEESJ_SK_NS4_8TiledMMAINS4_8MMA_AtomIJNS4_4SM904GMMA30MMA_64x64x32_F32E5M2E5M2_SS_TNILNSO_7ScaleInE1ELSQ_1EEEEEENS4_6LayoutINS5_IJSB_SB_SB_EEENS5_IJNSA_ILi0EEESV_SV_EEEEENS5_IJNS4_10UnderscoreESY_SY_EEEEENS4_23SM90_TMA_LOAD_MULTICASTENS4_14ComposedLayoutINS4_7SwizzleILi3ELi4ELi3EEENS4_18smem_ptr_flag_bitsILi8EEENST_INS5_IJNSA_ILi8EEESH_EEENS5_IJSH_SB_EEEEEEEvNS4_8identityENS4_13SM90_TMA_LOADES1B_vS1C_EENS_8epilogue10collective6detail29Sm90TmaWarpSpecializedAdapterINS1G_15DefaultEpilogueISJ_SK_SK_NS1F_6thread17LinearCombinationISJ_Li1EffLNS1K_9ScaleType4KindE0ELNS_15FloatRoundStyleE2ESJ_EENS1_15EpilogueDefaultEEEEEvvEEEEvNT_6ParamsE)
        .other          _ZN7cutlass13device_kernelINS_4gemm6kernel13GemmUniversalIN4cute5tupleIJiiiiEEENS1_10collective13CollectiveMmaINS1_37MainloopSm90TmaGmmaWarpSpecializedFP8ILi5ENS5_IJNS4_1CILi1EEENSA_ILi2EEESB_EEENS1_32KernelTmaWarpSpecializedPingpongEEENS5_IJNSA_ILi64EEESG_NSA_ILi128EEEEEENS_12float_e5m2_tENS5_IJlSB_lEEESJ_SK_NS4_8TiledMMAINS4_8MMA_AtomIJNS4_4SM904GMMA30MMA_64x64x32_F32E5M2E5M2_SS_TNILNSO_7ScaleInE1ELSQ_1EEEEEENS4_6LayoutINS5_IJSB_SB_SB_EEENS5_IJNSA_ILi0EEESV_SV_EEEEENS5_IJNS4_10UnderscoreESY_SY_EEEEENS4_23SM90_TMA_LOAD_MULTICASTENS4_14ComposedLayoutINS4_7SwizzleILi3ELi4ELi3EEENS4_18smem_ptr_flag_bitsILi8EEENST_INS5_IJNSA_ILi8EEESH_EEENS5_IJSH_SB_EEEEEEEvNS4_8identityENS4_13SM90_TMA_LOADES1B_vS1C_EENS_8epilogue10collective6detail29Sm90TmaWarpSpecializedAdapterINS1G_15DefaultEpilogueISJ_SK_SK_NS1F_6thread17LinearCombinationISJ_Li1EffLNS1K_9ScaleType4KindE0ELNS_15FloatRoundStyleE2ESJ_EENS1_15EpilogueDefaultEEEEEvvEEEEvNT_6ParamsE,@"STO_CUDA_ENTRY STV_DEFAULT"
_ZN7cutlass13device_kernelINS_4gemm6kernel13GemmUniversalIN4cute5tupleIJiiiiEEENS1_10collective13CollectiveMmaINS1_37MainloopSm90TmaGmmaWarpSpecializedFP8ILi5ENS5_IJNS4_1CILi1EEENSA_ILi2EEESB_EEENS1_32KernelTmaWarpSpecializedPingpongEEENS5_IJNSA_ILi64EEESG_NSA_ILi128EEEEEENS_12float_e5m2_tENS5_IJlSB_lEEESJ_SK_NS4_8TiledMMAINS4_8MMA_AtomIJNS4_4SM904GMMA30MMA_64x64x32_F32E5M2E5M2_SS_TNILNSO_7ScaleInE1ELSQ_1EEEEEENS4_6LayoutINS5_IJSB_SB_SB_EEENS5_IJNSA_ILi0EEESV_SV_EEEEENS5_IJNS4_10UnderscoreESY_SY_EEEEENS4_23SM90_TMA_LOAD_MULTICASTENS4_14ComposedLayoutINS4_7SwizzleILi3ELi4ELi3EEENS4_18smem_ptr_flag_bitsILi8EEENST_INS5_IJNSA_ILi8EEESH_EEENS5_IJSH_SB_EEEEEEEvNS4_8identityENS4_13SM90_TMA_LOADES1B_vS1C_EENS_8epilogue10collective6detail29Sm90TmaWarpSpecializedAdapterINS1G_15DefaultEpilogueISJ_SK_SK_NS1F_6thread17LinearCombinationISJ_Li1EffLNS1K_9ScaleType4KindE0ELNS_15FloatRoundStyleE2ESJ_EENS1_15EpilogueDefaultEEEEEvvEEEEvNT_6ParamsE:
[----:B------:R-:W-:Y:S01]  /*0000*/  LDC R1, c[0x0][0x28] ;  /* 0x00000a00ff017b82 */ /* 0x000fe20000000800 */
[----:B------:R-:W0:Y:S01]  /*0010*/  S2R R11, SR_TID.X ;  /* 0x00000000000b7919 */ /* 0x000e220000002100 */
[----:B------:R-:W-:Y:S01]  /*0020*/  ELECT P0, URZ, PT ;  /* 0x00000000003f782f */ /* 0x000fe20003800000 */
[----:B------:R-:W-:Y:S01]  /*0030*/  BSSY B0, `(.L_x_0) ;  /* 0x000000f000007945 */ /* 0x000fe20003800000 */
[--C-:B0-----:R-:W-:Y:S02]  /*0040*/  SHF.R.U32.HI R0, RZ, 0x5, R11.reuse ;  /* 0x00000005ff007819 */ /* 0x101fe4000001160b */
[----:B------:R-:W-:-:S03]  /*0050*/  SHF.R.U32.HI R5, RZ, 0x7, R11 ;  /* 0x00000007ff057819 */ /* 0x000fc6000001160b */
[----:B------:R-:W0:Y:S04]  /*0060*/  SHFL.IDX PT, R2, R0, RZ, 0x1f ;  /* 0x00001fff00027589 */ /* 0x000e2800000e0000 */
[----:B------:R1:W2:Y:S01]  /*0070*/  SHFL.IDX PT, R6, R5, RZ, 0x1f ;  /* 0x00001fff05067589 */ /* 0x0002a200000e0000 */
[----:B0-----:R-:W-:-:S13]  /*0080*/  ISETP.NE.OR P0, PT, R2, RZ, !P0 ;  /* 0x000000ff0200720c */ /* 0x001fda0004705670 */
[----:B-12---:R-:W-:Y:S05]  /*0090*/  @P0 BRA `(.L_x_1) ;  /* 0x0000000000200947 */ /* 0x006fea0003800000 */
[----:B------:R-:W-:Y:S02]  /*00a0*/  ULDC.64 UR4, c[0x0][0x198] ;  /* 0x0000660000047ab9 */ /* 0x000fe40000000a00 */
[----:B------:R-:W-:Y:S02]  /*00b0*/  UIADD3 UR6, UP0, UR4, 0xf0, URZ ;  /* 0x000000f004067890 */ /* 0x000fe4000ff1e03f */
[----:B------:R-:W-:Y:S02]  /*00c0*/  UIADD3 UR4, UP1, UR4, 0x1f0, URZ ;  /* 0x000001f004047890 */ /* 0x000fe4000ff3e03f */
[----:B------:R-:W-:Y:S02]  /*00d0*/  UIADD3.X UR7, URZ, UR5, URZ, UP0, !UPT ;  /* 0x000000053f077290 */ /* 0x000fe400087fe43f */
[----:B------:R-:W-:-:S07]  /*00e0*/  UIADD3.X UR5, URZ, UR5, URZ, UP1, !UPT ;  /* 0x000000053f057290 */ /* 0x000fce0008ffe43f */
[----:B------:R0:W-:Y:S02]  /*00f0*/  UTMACCTL.PF [UR6] ;  /* 0x00000000060079b9 */ /* 0x0001e40008040000 */
[----:B------:R0:W-:Y:S02]  /*0100*/  UTMACCTL.PF [UR4] ;  /* 0x00000000040079b9 */ /* 0x0001e40008040000 */
[----:B0-----:R-:W-:Y:S01]  /*0110*/  NOP ;  /* 0x0000000000007918 */ /* 0x001fe20000000000 */
.L_x_1:
[----:B------:R-:W-:Y:S05]  /*0120*/  BSYNC B0 ;  /* 0x0000000000007941 */ /* 0x000fea0003800000 */
.L_x_0:
[----:B------:R-:W0:Y:S01]  /*0130*/  SHFL.IDX PT, R7, R0, RZ, 0x1f ;  /* 0x00001fff00077589 */ /* 0x000e2200000e0000 */
[----:B------:R-:W-:Y:S02]  /*0140*/  SHF.R.S32.HI R4, RZ, 0x1f, R11 ;  /* 0x0000001fff047819 */ /* 0x000fe4000001140b */
[----:B0-----:R-:W-:-:S13]  /*0150*/  ISETP.NE.AND P0, PT, R7, RZ, PT ;  /* 0x000000ff0700720c */ /* 0x001fda0003f05270 */
[----:B------:R-:W-:Y:S05]  /*0160*/  @P0 BRA `(.L_x_2) ;  /* 0x0000000000600947 */ /* 0x000fea0003800000 */
[----:B------:R-:W0:Y:S01]  /*0170*/  S2UR UR8, SR_CgaCtaId ;  /* 0x00000000000879c3 */ /* 0x000e220000008800 */
[----:B------:R-:W-:Y:S01]  /*0180*/  UMOV UR4, 0x400 ;  /* 0x0000040000047882 */ /* 0x000fe20000000000 */
[----:B------:R-:W-:Y:S01]  /*0190*/  UMOV UR5, 0x1 ;  /* 0x0000000100057882 */ /* 0x000fe20000000000 */
[----:B------:R-:W-:Y:S01]  /*01a0*/  UMOV UR6, 0x2 ;  /* 0x0000000200067882 */ /* 0x000fe20000000000 */
[----:B------:R-:W-:Y:S01]  /*01b0*/  ELECT P0, URZ, PT ;  /* 0x00000000003f782f */ /* 0x000fe20003800000 */
[----:B------:R-:W-:-:S04]  /*01c0*/  UIADD3 UR6, -UR6, 0x100000, URZ ;  /* 0x0010000006067890 */ /* 0x000fc8000fffe13f */
[----:B------:R-:W-:Y:S02]  /*01d0*/  USHF.L.U32 UR7, UR6, 0xb, URZ ;  /* 0x0000000b06077899 */ /* 0x000fe4000800063f */
[----:B------:R-:W-:Y:S02]  /*01e0*/  USHF.L.U32 UR6, UR6, 0x1, URZ ;  /* 0x0000000106067899 */ /* 0x000fe4000800063f */
[----:B0-----:R-:W-:Y:S02]  /*01f0*/  ULEA UR8, UR8, UR4, 0x18 ;  /* 0x0000000408087291 */ /* 0x001fe4000f8ec03f */
[----:B------:R-:W-:-:S04]  /*0200*/  UIADD3 UR4, -UR5, 0x100000, URZ ;  /* 0x0010000005047890 */ /* 0x000fc8000fffe13f */
[----:B------:R-:W-:Y:S02]  /*0210*/  USHF.L.U32 UR5, UR4, 0xb, URZ ;  /* 0x0000000b04057899 */ /* 0x000fe4000800063f */
[----:B------:R-:W-:Y:S01]  /*0220*/  USHF.L.U32 UR4, UR4, 0x1, URZ ;  /* 0x0000000104047899 */ /* 0x000fe2000800063f */
[----:B------:R-:W0:Y:S11]  /*0230*/  FENCE.VIEW.ASYNC.S ;  /* 0x00000000000073c6 */ /* 0x000e360000000000 */
[----:B0-----:R0:W1:Y:S01]  /*0240*/  SYNCS.EXCH.64 URZ, [UR8], UR4 ;  /* 0x00000004083f75b2 */ /* 0x0010620008000100 */
[----:B------:R0:W2:Y:S01]  /*0250*/  SYNCS.EXCH.64 URZ, [UR8+0x28], UR6 ;  /* 0x00002806083f75b2 */ /* 0x0000a20008000100 */
[----:B------:R0:W3:Y:S01]  /*0260*/  SYNCS.EXCH.64 URZ, [UR8+0x8], UR4 ;  /* 0x00000804083f75b2 */ /* 0x0000e20008000100 */
[----:B------:R0:W4:Y:S01]  /*0270*/  SYNCS.EXCH.64 URZ, [UR8+0x30], UR6 ;  /* 0x00003006083f75b2 */ /* 0x0001220008000100 */
[----:B------:R0:W0:Y:S01]  /*0280*/  SYNCS.EXCH.64 URZ, [UR8+0x10], UR4 ;  /* 0x00001004083f75b2 */ /* 0x0000220008000100 */
[----:B------:R0:W0:Y:S01]  /*0290*/  SYNCS.EXCH.64 URZ, [UR8+0x38], UR6 ;  /* 0x00003806083f75b2 */ /* 0x0000220008000100 */
[----:B------:R0:W0:Y:S01]  /*02a0*/  SYNCS.EXCH.64 URZ, [UR8+0x18], UR4 ;  /* 0x00001804083f75b2 */ /* 0x0000220008000100 */
[----:B------:R0:W0:Y:S01]  /*02b0*/  SYNCS.EXCH.64 URZ, [UR8+0x40], UR6 ;  /* 0x00004006083f75b2 */ /* 0x0000220008000100 */
[----:B------:R0:W0:Y:S01]  /*02c0*/  SYNCS.EXCH.64 URZ, [UR8+0x20], UR4 ;  /* 0x00002004083f75b2 */ /* 0x0000220008000100 */
[----:B------:R0:W0:Y:S01]  /*02d0*/  SYNCS.EXCH.64 URZ, [UR8+0x48], UR6 ;  /* 0x00004806083f75b2 */ /* 0x0000220008000100 */
[----:B------:R-:W-:Y:S01]  /*02e0*/  NOP ;  /* 0x0000000000007918 */ /* 0x000fe20000000000 */
.L_x_2:
[----:B------:R-:W5:Y:S01]  /*02f0*/  SHFL.IDX PT, R9, R0, RZ, 0x1f ;  /* 0x00001fff00097589 */ /* 0x000f6200000e0000 */
[----:B------:R-:W-:Y:S01]  /*0300*/  LEA.HI R4, R4, R11, RZ, 0x7 ;  /* 0x0000000b04047211 */ /* 0x000fe200078f38ff */
[----:B------:R-:W1:Y:S01]  /*0310*/  S2UR UR13, SR_CTAID.X ;  /* 0x00000000000d79c3 */ /* 0x000e620000002500 */
[----:B------:R-:W-:Y:S01]  /*0320*/  ELECT P0, URZ, PT ;  /* 0x00000000003f782f */ /* 0x000fe20003800000 */
[----:B------:R2:W3:Y:S01]  /*0330*/  SHFL.IDX PT, R8, R0, RZ, 0x1f ;  /* 0x00001fff00087589 */ /* 0x0004e200000e0000 */
[----:B------:R-:W-:Y:S02]  /*0340*/  LOP3.LUT R4, R4, 0xffffff80, RZ, 0xc0, !PT ;  /* 0xffffff8004047812 */ /* 0x000fe400078ec0ff */
[----:B------:R-:W-:Y:S01]  /*0350*/  ELECT P1, URZ, PT ;  /* 0x00000000003f782f */ /* 0x000fe20003820000 */
[----:B------:R-:W-:Y:S01]  /*0360*/  NOP ;  /* 0x0000000000007918 */ /* 0x000fe20000000000 */
[----:B------:R-:W4:Y:S01]  /*0370*/  S2R R14, SR_CTAID.Y ;  /* 0x00000000000e7919 */ /* 0x000f220000002600 */
[----:B0-----:R-:W-:Y:S01]  /*0380*/  ULDC UR4, c[0x0][0x150] ;  /* 0x0000540000047ab9 */ /* 0x001fe20000000800 */
[----:B------:R-:W-:Y:S01]  /*0390*/  IMAD.IADD R10, R11, 0x1, -R4 ;  /* 0x000000010b0a7824 */ /* 0x000fe200078e0a04 */
[----:B------:R-:W0:Y:S01]  /*03a0*/  LDC R12, c[0x0][0x140] ;  /* 0x00005000ff0c7b82 */ /* 0x000e220000000800 */
[----:B------:R4:W4:Y:S01]  /*03b0*/  SHFL.IDX PT, R13, R5, RZ, 0x1f ;  /* 0x00001fff050d7589 */ /* 0x00092200000e0000 */
[----:B--2---:R-:W-:Y:S01]  /*03c0*/  SHF.R.S32.HI R0, RZ, 0x1f, R7 ;  /* 0x0000001fff007819 */ /* 0x004fe20000011407 */
[----:B------:R-:W-:Y:S01]  /*03d0*/  UMOV UR12, 0x80 ;  /* 0x00000080000c7882 */ /* 0x000fe20000000000 */
[----:B------:R-:W-:Y:S01]  /*03e0*/  SHF.R.S32.HI R23, RZ, 0x1f, R10 ;  /* 0x0000001fff177819 */ /* 0x000fe2000001140a */
[----:B------:R-:W-:Y:S01]  /*03f0*/  NOP ;  /* 0x0000000000007918 */ /* 0x000fe20000000000 */
[----:B------:R-:W-:Y:S01]  /*0400*/  LEA.HI R0, R0, R7, RZ, 0x2 ;  /* 0x0000000700007211 */ /* 0x000fe200078f10ff */
[----:B------:R-:W-:Y:S01]  /*0410*/  VIADD R40, R6, 0xffffffff ;  /* 0xffffffff06287836 */ /* 0x000fe20000000000 */
[----:B------:R-:W-:Y:S01]  /*0420*/  LEA.HI R3, R23, R10, RZ, 0x3 ;  /* 0x0000000a17037211 */ /* 0x000fe200078f18ff */
[----:B------:R-:W2:Y:S01]  /*0430*/  LDC R25, c[0x0][0x148] ;  /* 0x00005200ff197b82 */ /* 0x000ea20000000800 */
[----:B------:R-:W-:-:S02]  /*0440*/  LOP3.LUT R0, R0, 0x3ffffffc, RZ, 0xc0, !PT ;  /* 0x3ffffffc00007812 */ /* 0x000fc400078ec0ff */
[--C-:B------:R-:W-:Y:S02]  /*0450*/  SHF.R.S32.HI R4, RZ, 0x3, R3.reuse ;  /* 0x00000003ff047819 */ /* 0x100fe40000011403 */
[----:B-----5:R-:W-:Y:S01]  /*0460*/  ISETP.NE.OR P0, PT, R9, RZ, !P0 ;  /* 0x000000ff0900720c */ /* 0x020fe20004705670 */
[----:B------:R-:W-:Y:S01]  /*0470*/  IMAD.IADD R0, R7, 0x1, -R0 ;  /* 0x0000000107007824 */ /* 0x000fe200078e0a00 */
[----:B------:R-:W-:Y:S02]  /*0480*/  SHF.R.S32.HI R3, RZ, 0x1f, R3 ;  /* 0x0000001fff037819 */ /* 0x000fe40000011403 */
[----:B---3--:R-:W-:Y:S02]  /*0490*/  ISETP.NE.OR P1, PT, R8, RZ, !P1 ;  /* 0x000000ff0800720c */ /* 0x008fe40004f25670 */
[----:B------:R-:W-:Y:S01]  /*04a0*/  LEA.HI R3, R3, R4, RZ, 0x2 ;  /* 0x0000000403037211 */ /* 0x000fe200078f10ff */
[----:B------:R-:W3:Y:S01]  /*04b0*/  LDC R8, c[0x0][0x144] ;  /* 0x00005100ff087b82 */ /* 0x000ee20000000800 */
[----:B------:R-:W-:-:S02]  /*04c0*/  ISETP.GE.U32.AND P5, PT, R40, 0x2, PT ;  /* 0x000000022800780c */ /* 0x000fc40003fa6070 */
[----:B------:R-:W-:Y:S02]  /*04d0*/  LOP3.LUT R9, R3, 0xfffffffc, RZ, 0xc0, !PT ;  /* 0xfffffffc03097812 */ /* 0x000fe400078ec0ff */
[----:B------:R-:W-:Y:S01]  /*04e0*/  SHF.R.S32.HI R3, RZ, 0x1f, R2 ;  /* 0x0000001fff037819 */ /* 0x000fe20000011402 */
[----:B------:R-:W-:Y:S01]  /*04f0*/  VOTEU.ALL UP0, P0 ;  /* 0x00000000003f7886 */ /* 0x000fe20000000000 */
[----:B0-----:R-:W-:Y:S01]  /*0500*/  ISETP.EQ.U32.AND P3, PT, R12, 0x1, PT ;  /* 0x000000010c00780c */ /* 0x001fe20003f62070 */
[----:B------:R-:W-:Y:S01]  /*0510*/  IMAD.IADD R9, R4, 0x1, -R9 ;  /* 0x0000000104097824 */ /* 0x000fe200078e0a09 */
[----:B-1----:R-:W-:Y:S01]  /*0520*/  I2FP.F32.U32 R4, UR13 ;  /* 0x0000000d00047c45 */ /* 0x002fe20008201000 */
[----:B------:R-:W-:Y:S01]  /*0530*/  VOTEU.ALL UP1, P1 ;  /* 0x00000000003f7886 */ /* 0x000fe20000820000 */
[----:B------:R-:W0:Y:S01]  /*0540*/  @!UP0 S2UR UR7, SR_CgaCtaId ;  /* 0x00000000000789c3 */ /* 0x000e220000008800 */
[----:B----4-:R-:W-:Y:S01]  /*0550*/  I2FP.F32.U32 R5, R14 ;  /* 0x0000000e00057245 */ /* 0x010fe20000201000 */
[----:B------:R-:W-:-:S02]  /*0560*/  IMAD R0, R0, 0x4, R9 ;  /* 0x0000000400007824 */ /* 0x000fc400078e0209 */
[----:B------:R-:W-:Y:S01]  /*0570*/  FMUL R4, R4, UR4 ;  /* 0x0000000404047c20 */ /* 0x000fe20008400000 */
[----:B------:R-:W-:Y:S01]  /*0580*/  ULDC UR4, c[0x0][0x154] ;  /* 0x0000550000047ab9 */ /* 0x000fe20000000800 */
[----:B------:R-:W-:Y:S01]  /*0590*/  LEA.HI R3, R3, R2, RZ, 0x2 ;  /* 0x0000000203037211 */ /* 0x000fe200078f10ff */
[----:B------:R-:W-:Y:S01]  /*05a0*/  FMUL R5, R5, UR4 ;  /* 0x0000000405057c20 */ /* 0x000fe20008400000 */
[----:B------:R-:W-:Y:S01]  /*05b0*/  UMOV UR4, 0x20 ;  /* 0x0000002000047882 */ /* 0x000fe20000000000 */
[----:B------:R-:W1:Y:S01]  /*05c0*/  @!UP1 S2UR UR10, SR_CgaCtaId ;  /* 0x00000000000a99c3 */ /* 0x000e620000008800 */
[----:B------:R-:W4:Y:S01]  /*05d0*/  F2I.U32.TRUNC.NTZ R4, R4 ;  /* 0x0000000400047305 */ /* 0x000f22000020f000 */
[----:B------:R-:W-:Y:S01]  /*05e0*/  LOP3.LUT R3, R3, 0xfffffffc, RZ, 0xc0, !PT ;  /* 0xfffffffc03037812 */ /* 0x000fe200078ec0ff */
[----:B------:R-:W-:Y:S01]  /*05f0*/  @!UP0 UMOV UR6, 0x400 ;  /* 0x0000040000068882 */ /* 0x000fe20000000000 */
[----:B------:R-:W-:-:S04]  /*0600*/  @!UP0 UIADD3 UR4, -UR4, 0x100000, URZ ;  /* 0x0010000004048890 */ /* 0x000fc8000fffe13f */
[----:B------:R-:W-:Y:S02]  /*0610*/  @!UP0 USHF.L.U32 UR5, UR4, 0xb, URZ ;  /* 0x0000000b04058899 */ /* 0x000fe4000800063f */
[----:B------:R-:W-:Y:S01]  /*0620*/  @!UP0 USHF.L.U32 UR4, UR4, 0x1, URZ ;  /* 0x0000000104048899 */ /* 0x000fe2000800063f */
[----:B------:R-:W-:Y:S01]  /*0630*/  R2UR UR11, R13 ;  /* 0x000000000d0b72ca */ /* 0x000fe200000e0000 */
[----:B------:R-:W-:Y:S01]  /*0640*/  @!UP1 UMOV UR9, 0x400 ;  /* 0x0000040000099882 */ /* 0x000fe20000000000 */
[----:B------:R-:W-:Y:S01]  /*0650*/  IMAD.IADD R22, R2, 0x1, -R3 ;  /* 0x0000000102167824 */ /* 0x000fe200078e0a03 */
[----:B------:R-:W-:Y:S01]  /*0660*/  VOTEU.ALL UP2, P1 ;  /* 0x00000000003f7886 */ /* 0x000fe20000840000 */
[----:B------:R-:W5:Y:S01]  /*0670*/  F2I.U32.TRUNC.NTZ R5, R5 ;  /* 0x0000000500057305 */ /* 0x000f62000020f000 */
[----:B------:R-:W-:Y:S01]  /*0680*/  IMAD.SHL.U32 R3, R0, 0x4, RZ ;  /* 0x0000000400037824 */ /* 0x000fe200078e00ff */
[----:B------:R-:W-:Y:S01]  /*0690*/  VOTEU.ALL UP3, P1 ;  /* 0x00000000003f7886 */ /* 0x000fe20000860000 */
[----:B------:R-:W-:Y:S01]  /*06a0*/  VOTEU.ALL UP4, P1 ;  /* 0x00000000003f7886 */ /* 0x000fe20000880000 */
[----:B------:R-:W-:Y:S01]  /*06b0*/  VOTEU.ALL UP5, P1 ;  /* 0x00000000003f7886 */ /* 0x000fe200008a0000 */
[----:B------:R-:W-:Y:S01]  /*06c0*/  ISETP.NE.AND P1, PT, R22, 0x3, PT ;  /* 0x000000031600780c */ /* 0x000fe20003f25270 */
[----:B0-----:R-:W-:Y:S01]  /*06d0*/  @!UP0 ULEA UR8, UR7, UR6, 0x18 ;  /* 0x0000000607088291 */ /* 0x001fe2000f8ec03f */
[----:B------:R-:W-:Y:S01]  /*06e0*/  LOP3.LUT R12, R0, 0xc, R3, 0x78, !PT ;  /* 0x0000000c000c7812 */ /* 0x000fe200078e7803 */
[----:B------:R-:W-:-:S04]  /*06f0*/  @!UP1 UIADD3 UR6, -UR12, 0x100000, URZ ;  /* 0x001000000c069890 */ /* 0x000fc8000fffe13f */
[----:B------:R-:W-:Y:S02]  /*0700*/  @!UP1 USHF.L.U32 UR7, UR6, 0xb, URZ ;  /* 0x0000000b06079899 */ /* 0x000fe4000800063f */
[----:B------:R-:W-:Y:S01]  /*0710*/  @!UP1 USHF.L.U32 UR6, UR6, 0x1, URZ ;  /* 0x0000000106069899 */ /* 0x000fe2000800063f */
[----:B----4-:R-:W-:Y:S01]  /*0720*/  IMAD.MOV R7, RZ, RZ, -R4 ;  /* 0x000000ffff077224 */ /* 0x010fe200078e0a04 */
[----:B------:R-:W-:Y:S01]  /*0730*/  VOTEU.ALL UP0, P0 ;  /* 0x00000000003f7886 */ /* 0x000fe20000000000 */
[----:B------:R-:W-:Y:S02]  /*0740*/  ISETP.EQ.OR P1, PT, R22, RZ, !P1 ;  /* 0x000000ff1600720c */ /* 0x000fe40004f22670 */
[----:B---3--:R-:W-:Y:S01]  /*0750*/  IMAD R24, R8, R7, UR13 ;  /* 0x0000000d08187e24 */ /* 0x008fe2000f8e0207 */
[----:B-1----:R-:W-:Y:S01]  /*0760*/  @!UP1 ULEA UR9, UR10, UR9, 0x18 ;  /* 0x000000090a099291 */ /* 0x002fe2000f8ec03f */
[----:B-----5:R-:W-:Y:S01]  /*0770*/  IMAD.MOV R26, RZ, RZ, -R5 ;  /* 0x000000ffff1a7224 */ /* 0x020fe200078e0a05 */
[----:B------:R-:W-:Y:S01]  /*0780*/  VOTEU.ALL UP1, P0 ;  /* 0x00000000003f7886 */ /* 0x000fe20000020000 */
[----:B------:R-:W-:Y:S01]  /*0790*/  LOP3.LUT P0, RZ, R10, 0x7, RZ, 0xc0, !PT ;  /* 0x000000070aff7812 */ /* 0x000fe2000780c0ff */
[----:B------:R-:W0:Y:S02]  /*07a0*/  FENCE.VIEW.ASYNC.S ;  /* 0x00000000000073c6 */ /* 0x000e240000000000 */
[----:B0-----:R0:W1:Y:S01]  /*07b0*/  @!UP0 SYNCS.EXCH.64 URZ, [UR8+0x80], UR4 ;  /* 0x00008004083f85b2 */ /* 0x0010620008000100 */
[----:B--2---:R-:W-:Y:S01]  /*07c0*/  IMAD R3, R25, R26, R14 ;  /* 0x0000001a19037224 */ /* 0x004fe200078e020e */
[----:B------:R-:W-:-:S02]  /*07d0*/  ISETP.EQ.AND P1, PT, R6, RZ, P1 ;  /* 0x000000ff0600720c */ /* 0x000fc40000f22270 */
[----:B------:R-:W-:Y:S02]  /*07e0*/  ISETP.LT.U32.AND P0, PT, R12, 0x2, !P0 ;  /* 0x000000020c00780c */ /* 0x000fe40004701070 */
[----:B------:R-:W-:Y:S02]  /*07f0*/  ISETP.NE.AND P4, PT, R3, R12, PT ;  /* 0x0000000c0300720c */ /* 0x000fe40003f85270 */
[----:B------:R-:W-:Y:S02]  /*0800*/  SEL R7, RZ, 0x1, !P1 ;  /* 0x00000001ff077807 */ /* 0x000fe40004800000 */
[----:B------:R-:W-:Y:S02]  /*0810*/  ISETP.EQ.OR P4, PT, R24, RZ, !P4 ;  /* 0x000000ff1800720c */ /* 0x000fe40006782670 */
[----:B------:R-:W-:Y:S02]  /*0820*/  ISETP.NE.AND P2, PT, R6, RZ, PT ;  /* 0x000000ff0600720c */ /* 0x000fe40003f45270 */
[----:B------:R-:W-:Y:S01]  /*0830*/  PLOP3.LUT P0, PT, P0, P4, PT, 0x80, 0x0 ;  /* 0x000000000000781c */ /* 0x000fe20000709070 */
[----:B------:R0:W2:Y:S01]  /*0840*/  @!UP1 SYNCS.EXCH.64 URZ, [UR8+0x88], UR4 ;  /* 0x00008804083f95b2 */ /* 0x0000a20008000100 */
[----:B------:R-:W-:Y:S01]  /*0850*/  NOP ;  /* 0x0000000000007918 */ /* 0x000fe20000000000 */
[----:B------:R-:W-:Y:S01]  /*0860*/  SEL R7, R7, 0x2, P5 ;  /* 0x0000000207077807 */ /* 0x000fe20002800000 */
[----:B------:R0:W3:Y:S01]  /*0870*/  @!UP2 SYNCS.EXCH.64 URZ, [UR9+0x60], UR6 ;  /* 0x00006006093fa5b2 */ /* 0x0000e20008000100 */
[----:B------:R0:W4:Y:S01]  /*0880*/  @!UP3 SYNCS.EXCH.64 URZ, [UR9+0x68], UR6 ;  /* 0x00006806093fb5b2 */ /* 0x0001220008000100 */
[----:B------:R0:W0:Y:S01]  /*0890*/  @!UP4 SYNCS.EXCH.64 URZ, [UR9+0x70], UR6 ;  /* 0x00007006093fc5b2 */ /* 0x0000220008000100 */
[----:B------:R0:W0:Y:S01]  /*08a0*/  @!UP5 SYNCS.EXCH.64 URZ, [UR9+0x78], UR6 ;  /* 0x00007806093fd5b2 */ /* 0x0000220008000100 */
[----:B------:R-:W-:Y:S01]  /*08b0*/  NOP ;  /* 0x0000000000007918 */ /* 0x000fe20000000000 */
[----:B------:R-:W-:Y:S05]  /*08c0*/  @!P3 BRA `(.L_x_3) ;  /* 0x000000000008b947 */ /* 0x000fea0003800000 */
[----:B01234-:R-:W-:Y:S01]  /*08d0*/  UCGABAR_ARV ;  /* 0x00000000000079c7 */ /* 0x01ffe20008000000 */
[----:B------:R-:W-:Y:S05]  /*08e0*/  BRA `(.L_x_4) ;  /* 0x0000000000047947 */ /* 0x000fea0003800000 */
.L_x_3:
[----:B01234-:R-:W-:Y:S01]  /*08f0*/  NOP ;  /* 0x0000000000007918 */ /* 0x01ffe20000000000 */
.L_x_4:
[----:B------:R-:W-:Y:S01]  /*0900*/  ULDC.64 UR4, c[0x0][0x598] ;  /* 0x0001660000047ab9 */ /* 0x000fe20000000a00 */
[----:B------:R-:W-:Y:S01]  /*0910*/  ULDC.64 UR20, c[0x0][0x208] ;  /* 0x0000820000147ab9 */ /* 0x000fe20000000a00 */
[----:B------:R-:W-:-:S04]  /*0920*/  ISETP.NE.U32.AND P1, PT, RZ, UR4, PT ;  /* 0x00000004ff007c0c */ /* 0x000fc8000bf25070 */
[----:B------:R-:W-:-:S13]  /*0930*/  ISETP.NE.AND.EX P1, PT, RZ, UR5, PT, P1 ;  /* 0x00000005ff007c0c */ /* 0x000fda000bf25310 */
[----:B------:R-:W-:Y:S05]  /*0940*/  @!P1 BRA `(.L_x_5) ;  /* 0x00000000001c9947 */ /* 0x000fea0003800000 */
[----:B------:R-:W0:Y:S02]  /*0950*/  LDC.64 R2, c[0x0][0x598] ;  /* 0x00016600ff027b82 */ /* 0x000e240000000a00 */
[----:B0-----:R-:W2:Y:S02]  /*0960*/  LDG.E.64 R2, desc[UR20][R2.64] ;  /* 0x0000001402027981 */ /* 0x001ea4000c1e1b00 */
[----:B--2---:R-:W-:-:S04]  /*0970*/  ISETP.NE.U32.AND P1, PT, R2, RZ, PT ;  /* 0x000000ff0200720c */ /* 0x004fc80003f25070 */
[----:B------:R-:W-:-:S13]  /*0980*/  ISETP.NE.AND.EX P1, PT, R3, RZ, PT, P1 ;  /* 0x000000ff0300720c */ /* 0x000fda0003f25310 */
[----:B------:R-:W-:Y:S05]  /*0990*/  @!P1 BRA `(.L_x_5) ;  /* 0x0000000000089947 */ /* 0x000fea0003800000 */
[----:B------:R0:W5:Y:S01]  /*09a0*/  LD.E R13, desc[UR20][R2.64] ;  /* 0x00000014020d7980 */ /* 0x000162000c101900 */
[----:B------:R-:W-:Y:S05]  /*09b0*/  BRA `(.L_x_6) ;  /* 0x0000000000207947 */ /* 0x000fea0003800000 */
.L_x_5:
[----:B------:R-:W-:Y:S02]  /*09c0*/  ULDC.64 UR4, c[0x0][0x588] ;  /* 0x0001620000047ab9 */ /* 0x000fe40000000a00 */
[----:B------:R-:W-:-:S04]  /*09d0*/  ISETP.NE.U32.AND P1, PT, RZ, UR4, PT ;  /* 0x00000004ff007c0c */ /* 0x000fc8000bf25070 */
[----:B------:R-:W-:-:S13]  /*09e0*/  ISETP.NE.AND.EX P1, PT, RZ, UR5, PT, P1 ;  /* 0x00000005ff007c0c */ /* 0x000fda000bf25310 */
[----:B------:R-:W-:Y:S05]  /*09f0*/  @!P1 BRA `(.L_x_7) ;  /* 0x00000000000c9947 */ /* 0x000fea0003800000 */
[----:B------:R-:W0:Y:S02]  /*0a00*/  LDC.64 R2, c[0x0][0x588] ;  /* 0x00016200ff027b82 */ /* 0x000e240000000a00 */
[----:B0-----:R1:W5:Y:S01]  /*0a10*/  LDG.E R13, desc[UR20][R2.64] ;  /* 0x00000014020d7981 */ /* 0x001362000c1e1900 */
[----:B------:R-:W-:Y:S05]  /*0a20*/  BRA `(.L_x_6) ;  /* 0x0000000000047947 */ /* 0x000fea0003800000 */
.L_x_7:
[----:B------:R-:W2:Y:S02]  /*0a30*/  LDC R13, c[0x0][0x580] ;  /* 0x00016000ff0d7b82 */ /* 0x000ea40000000800 */
.L_x_6:
[----:B------:R-:W-:Y:S02]  /*0a40*/  ULDC.64 UR4, c[0x0][0x5a0] ;  /* 0x0001680000047ab9 */ /* 0x000fe40000000a00 */
[----:B------:R-:W-:-:S04]  /*0a50*/  ISETP.NE.U32.AND P1, PT, RZ, UR4, PT ;  /* 0x00000004ff007c0c */ /* 0x000fc8000bf25070 */
[----:B------:R-:W-:-:S13]  /*0a60*/  ISETP.NE.AND.EX P1, PT, RZ, UR5, PT, P1 ;  /* 0x00000005ff007c0c */ /* 0x000fda000bf25310 */
[----:B------:R-:W-:Y:S05]  /*0a70*/  @!P1 BRA `(.L_x_8) ;  /* 0x00000000001c9947 */ /* 0x000fea0003800000 */
[----:B01----:R-:W0:Y:S02]  /*0a80*/  LDC.64 R2, c[0x0][0x5a0] ;  /* 0x00016800ff027b82 */ /* 0x003e240000000a00 */
[----:B0-----:R-:W3:Y:S02]  /*0a90*/  LDG.E.64 R2, desc[UR20][R2.64] ;  /* 0x0000001402027981 */ /* 0x001ee4000c1e1b00 */
[----:B---3--:R-:W-:-:S04]  /*0aa0*/  ISETP.NE.U32.AND P1, PT, R2, RZ, PT ;  /* 0x000000ff0200720c */ /* 0x008fc80003f25070 */
[----:B------:R-:W-:-:S13]  /*0ab0*/  ISETP.NE.AND.EX P1, PT, R3, RZ, PT, P1 ;  /* 0x000000ff0300720c */ /* 0x000fda0003f25310 */
[----:B------:R-:W-:Y:S05]  /*0ac0*/  @!P1 BRA `(.L_x_8) ;  /* 0x0000000000089947 */ /* 0x000fea0003800000 */
[----:B------:R0:W5:Y:S01]  /*0ad0*/  LD.E R16, desc[UR20][R2.64] ;  /* 0x0000001402107980 */ /* 0x000162000c101900 */
[----:B------:R-:W-:Y:S05]  /*0ae0*/  BRA `(.L_x_9) ;  /* 0x0000000000207947 */ /* 0x000fea0003800000 */
.L_x_8:
[----:B------:R-:W-:Y:S02]  /*0af0*/  ULDC.64 UR4, c[0x0][0x590] ;  /* 0x0001640000047ab9 */ /* 0x000fe40000000a00 */
[----:B------:R-:W-:-:S04]  /*0b00*/  ISETP.NE.U32.AND P1, PT, RZ, UR4, PT ;  /* 0x00000004ff007c0c */ /* 0x000fc8000bf25070 */
[----:B------:R-:W-:-:S13]  /*0b10*/  ISETP.NE.AND.EX P1, PT, RZ, UR5, PT, P1 ;  /* 0x00000005ff007c0c */ /* 0x000fda000bf25310 */
[----:B------:R-:W-:Y:S05]  /*0b20*/  @!P1 BRA `(.L_x_10) ;  /* 0x00000000000c9947 */ /* 0x000fea0003800000 */
[----:B------:R-:W3:Y:S02]  /*0b30*/  LDC.64 R16, c[0x0][0x590] ;  /* 0x00016400ff107b82 */ /* 0x000ee40000000a00 */
[----:B---3--:R3:W5:Y:S01]  /*0b40*/  LDG.E R16, desc[UR20][R16.64] ;  /* 0x0000001410107981 */ /* 0x008762000c1e1900 */
[----:B------:R-:W-:Y:S05]  /*0b50*/  BRA `(.L_x_9) ;  /* 0x0000000000047947 */ /* 0x000fea0003800000 */
.L_x_10:
[----:B------:R-:W4:Y:S02]  /*0b60*/  LDC R16, c[0x0][0x584] ;  /* 0x00016100ff107b82 */ /* 0x000f240000000800 */
.L_x_9:
[----:B------:R-:W1:Y:S01]  /*0b70*/  LDC R0, c[0x0][0x65c] ;  /* 0x00019700ff007b82 */ /* 0x000e620000000800 */
[----:B------:R-:W-:Y:S01]  /*0b80*/  ULDC UR8, c[0x0][0x28c] ;  /* 0x0000a30000087ab9 */ /* 0x000fe20000000800 */
[----:B------:R-:W-:Y:S01]  /*0b90*/  ISETP.NE.AND P1, PT, R6, 0x2, PT ;  /* 0x000000020600780c */ /* 0x000fe20003f25270 */
[----:B------:R-:W-:Y:S01]  /*0ba0*/  UIADD3 UR8, UR8, 0x7f, URZ ;  /* 0x0000007f08087890 */ /* 0x000fe2000fffe03f */
[----:B------:R-:W-:Y:S01]  /*0bb0*/  IMAD.U32 R4, RZ, RZ, UR13 ;  /* 0x0000000dff047e24 */ /* 0x000fe2000f8e00ff */
[----:B------:R-:W-:Y:S01]  /*0bc0*/  UMOV UR5, URZ ;  /* 0x0000003f00057c82 */ /* 0x000fe20008000000 */
[----:B------:R-:W-:Y:S01]  /*0bd0*/  UMOV UR4, URZ ;  /* 0x0000003f00047c82 */ /* 0x000fe20008000000 */
[----:B------:R-:W-:-:S04]  /*0be0*/  USHF.R.S32.HI UR9, URZ, 0x1f, UR8 ;  /* 0x0000001f3f097899 */ /* 0x000fc80008011408 */
[----:B------:R-:W-:Y:S01]  /*0bf0*/  ULEA.HI UR9, UR9, UR8, URZ, 0x7 ;  /* 0x0000000809097291 */ /* 0x000fe2000f8f383f */
[----:B-1----:R-:W-:-:S13]  /*0c00*/  ISETP.NE.AND P4, PT, R0, 0x1, PT ;  /* 0x000000010000780c */ /* 0x002fda0003f85270 */
[----:B0-----:R-:W0:Y:S01]  /*0c10*/  @P4 LDC R3, c[0x0][0x10] ;  /* 0x00000400ff034b82 */ /* 0x001e220000000800 */
[----:B------:R-:W-:Y:S02]  /*0c20*/  @P4 IMAD.MOV.U32 R15, RZ, RZ, RZ ;  /* 0x000000ffff0f4224 */ /* 0x000fe400078e00ff */
[----:B------:R-:W-:-:S05]  /*0c30*/  @P4 IMAD.MOV.U32 R5, RZ, RZ, RZ ;  /* 0x000000ffff054224 */ /* 0x000fca00078e00ff */
[----:B------:R-:W1:Y:S01]  /*0c40*/  @!P4 LDC R9, c[0x0][0xc] ;  /* 0x00000300ff09cb82 */ /* 0x000e620000000800 */
[----:B------:R-:W-:Y:S01]  /*0c50*/  ULDC UR6, c[0x0][0xc] ;  /* 0x0000030000067ab9 */ /* 0x000fe20000000800 */
[----:B------:R-:W-:Y:S02]  /*0c60*/  ULDC UR7, c[0x0][0x10] ;  /* 0x0000040000077ab9 */ /* 0x000fe40000000800 */
[----:B------:R-:W-:-:S04]  /*0c70*/  UIMAD.WIDE.U32 UR6, UR6, UR7, URZ ;  /* 0x00000007060672a5 */ /* 0x000fc8000f8e003f */
[----:B------:R-:W3:Y:S01]  /*0c80*/  LDC R8, c[0x0][0x14] ;  /* 0x00000500ff087b82 */ /* 0x000ee20000000800 */
[----:B0-----:R-:W-:Y:S01]  /*0c90*/  @P4 IMAD.WIDE.U32 R2, R3, UR13, R14 ;  /* 0x0000000d03024c25 */ /* 0x001fe2000f8e000e */
[----:B------:R-:W-:-:S03]  /*0ca0*/  USHF.R.S32.HI UR13, URZ, 0x7, UR9 ;  /* 0x000000073f0d7899 */ /* 0x000fc60008011409 */
[----:B------:R-:W-:Y:S02]  /*0cb0*/  @P4 IMAD.IADD R3, R3, 0x1, R5 ;  /* 0x0000000103034824 */ /* 0x000fe400078e0205 */
[----:B------:R-:W-:Y:S02]  /*0cc0*/  IMAD.MOV.U32 R5, RZ, RZ, RZ ;  /* 0x000000ffff057224 */ /* 0x000fe400078e00ff */
[----:B-1----:R-:W-:-:S04]  /*0cd0*/  @!P4 IMAD.WIDE.U32 R4, R14, R9, R4 ;  /* 0x000000090e04c225 */ /* 0x002fc800078e0004 */
[----:B------:R-:W-:Y:S02]  /*0ce0*/  @!P4 IMAD.MOV.U32 R2, RZ, RZ, R4 ;  /* 0x000000ffff02c224 */ /* 0x000fe400078e0004 */
[C---:B---3--:R-:W-:Y:S02]  /*0cf0*/  IMAD R17, R8.reuse, UR7, RZ ;  /* 0x0000000708117c24 */ /* 0x048fe4000f8e02ff */
[----:B------:R-:W-:Y:S01]  /*0d00*/  IMAD.WIDE.U32 R8, R8, UR6, RZ ;  /* 0x0000000608087c25 */ /* 0x000fe2000f8e00ff */
[----:B------:R-:W-:-:S03]  /*0d10*/  ULDC.64 UR6, c[0x0][0x650] ;  /* 0x0001940000067ab9 */ /* 0x000fc60000000a00 */
[----:B------:R-:W-:Y:S02]  /*0d20*/  @!P4 IMAD.MOV.U32 R3, RZ, RZ, R5 ;  /* 0x000000ffff03c224 */ /* 0x000fe400078e0005 */
[----:B------:R-:W-:Y:S01]  /*0d30*/  IMAD.IADD R0, R9, 0x1, R17 ;  /* 0x0000000109007824 */ /* 0x000fe200078e0211 */
[----:B------:R-:W-:Y:S06]  /*0d40*/  @P1 BRA `(.L_x_11) ;  /* 0x0000000000201947 */ /* 0x000fec0003800000 */
[----:B------:R-:W-:Y:S01]  /*0d50*/  UISETP.GE.U32.AND UP0, UPT, UR13, 0x5, UPT ;  /* 0x000000050d00788c */ /* 0x000fe2000bf06070 */
[----:B------:R-:W-:Y:S01]  /*0d60*/  IADD3 R2, P1, R2, R8, RZ ;  /* 0x0000000802027210 */ /* 0x000fe20007f3e0ff */
[----:B------:R-:W-:-:S04]  /*0d70*/  UIMAD.WIDE.U32 UR4, UR13, -0x33333333, URZ ;  /* 0xcccccccd0d0478a5 */ /* 0x000fc8000f8e003f */
[----:B------:R-:W-:Y:S01]  /*0d80*/  USHF.R.U32.HI UR5, URZ, 0x2, UR5 ;  /* 0x000000023f057899 */ /* 0x000fe20008011605 */
[----:B------:R-:W-:Y:S02]  /*0d90*/  IMAD.X R3, R0, 0x1, R3, P1 ;  /* 0x0000000100037824 */ /* 0x000fe400008e0603 */
[----:B------:R-:W-:Y:S02]  /*0da0*/  UMOV UR4, URZ ;  /* 0x0000003f00047c82 */ /* 0x000fe40008000000 */
[----:B------:R-:W-:Y:S02]  /*0db0*/  @UP0 ULOP3.LUT UR4, UR5, 0x1, URZ, 0xc0, !UPT ;  /* 0x0000000105040892 */ /* 0x000fe4000f8ec03f */
[----:B------:R-:W-:-:S12]  /*0dc0*/  UIMAD UR5, UR5, -0x5, UR13 ;  /* 0xfffffffb050578a4 */ /* 0x000fd8000f8e020d */
.L_x_11:
[----:B------:R-:W-:Y:S01]  /*0dd0*/  ISETP.GE.U32.AND P1, PT, R2, UR6, PT ;  /* 0x0000000602007c0c */ /* 0x000fe2000bf26070 */
[----:B------:R-:W-:Y:S01]  /*0de0*/  IMAD.MOV.U32 R6, RZ, RZ, -0x1 ;  /* 0xffffffffff067424 */ /* 0x000fe200078e00ff */
[----:B------:R-:W-:Y:S01]  /*0df0*/  PRMT R17, RZ, 0x7610, R17 ;  /* 0x00007610ff117816 */ /* 0x000fe20000000011 */
[----:B------:R-:W-:Y:S01]  /*0e00*/  IMAD.MOV.U32 R4, RZ, RZ, -0x1 ;  /* 0xffffffffff047424 */ /* 0x000fe200078e00ff */
[----:B------:R-:W-:Y:S01]  /*0e10*/  ISETP.GE.U32.AND.EX P1, PT, R3, UR7, PT, P1 ;  /* 0x0000000703007c0c */ /* 0x000fe2000bf26110 */
[----:B------:R-:W-:-:S12]  /*0e20*/  IMAD.MOV.U32 R5, RZ, RZ, -0x1 ;  /* 0xffffffffff057424 */ /* 0x000fd800078e00ff */
[----:B------:R-:W-:Y:S05]  /*0e30*/  @P1 BRA `(.L_x_12) ;  /* 0x0000000400241947 */ /* 0x000fea0003800000 */
[----:B------:R-:W0:Y:S01]  /*0e40*/  LDC.64 R28, c[0x0][0x628] ;  /* 0x00018a00ff1c7b82 */ /* 0x000e220000000a00 */
[----:B------:R-:W-:Y:S02]  /*0e50*/  IMAD.MOV.U32 R4, RZ, RZ, R2 ;  /* 0x000000ffff047224 */ /* 0x000fe400078e0002 */
[----:B------:R-:W-:-:S05]  /*0e60*/  IMAD.MOV.U32 R5, RZ, RZ, R3 ;  /* 0x000000ffff057224 */ /* 0x000fca00078e0003 */
[----:B------:R-:W1:Y:S08]  /*0e70*/  LDC R6, c[0x0][0x630] ;  /* 0x00018c00ff067b82 */ /* 0x000e700000000800 */
[----:B------:R-:W3:Y:S01]  /*0e80*/  LDC.64 R30, c[0x0][0x620] ;  /* 0x00018800ff1e7b82 */ /* 0x000ee20000000a00 */
[----:B0-----:R-:W-:-:S04]  /*0e90*/  ISETP.NE.U32.AND P1, PT, R28, RZ, PT ;  /* 0x000000ff1c00720c */ /* 0x001fc80003f25070 */
[----:B------:R-:W-:-:S13]  /*0ea0*/  ISETP.NE.AND.EX P1, PT, R29, RZ, PT, P1 ;  /* 0x000000ff1d00720c */ /* 0x000fda0003f25310 */
[----:B-1-3--:R-:W-:Y:S05]  /*0eb0*/  @!P1 BRA `(.L_x_13) ;  /* 0x0000000000289947 */ /* 0x00afea0003800000 */
[----:B------:R-:W0:Y:S02]  /*0ec0*/  LDC R17, c[0x0][0x634] ;  /* 0x00018d00ff117b82 */ /* 0x000e240000000800 */
[----:B0-----:R-:W-:-:S05]  /*0ed0*/  IADD3 R17, P1, R2, R17, RZ ;  /* 0x0000001102117210 */ /* 0x001fca0007f3e0ff */
[----:B------:R-:W-:-:S04]  /*0ee0*/  IMAD.X R27, RZ, RZ, R3, P1 ;  /* 0x000000ffff1b7224 */ /* 0x000fc800008e0603 */
[----:B------:R-:W-:-:S04]  /*0ef0*/  IMAD.WIDE.U32 R4, R27, R28, RZ ;  /* 0x0000001c1b047225 */ /* 0x000fc800078e00ff */
[----:B------:R-:W-:-:S04]  /*0f00*/  IMAD.WIDE.U32 R18, P1, R17, R29, R4 ;  /* 0x0000001d11127225 */ /* 0x000fc80007820004 */
[----:B------:R-:W-:-:S04]  /*0f10*/  IMAD.WIDE.U32 R4, R17, R28, RZ ;  /* 0x0000001c11047225 */ /* 0x000fc800078e00ff */
[----:B------:R-:W-:Y:S01]  /*0f20*/  IMAD.X R21, RZ, RZ, RZ, P1 ;  /* 0x000000ffff157224 */ /* 0x000fe200008e06ff */
[----:B------:R-:W-:Y:S01]  /*0f30*/  IADD3 RZ, P1, R5, R18, RZ ;  /* 0x0000001205ff7210 */ /* 0x000fe20007f3e0ff */
[----:B------:R-:W-:-:S04]  /*0f40*/  IMAD.MOV.U32 R20, RZ, RZ, R19 ;  /* 0x000000ffff147224 */ /* 0x000fc800078e0013 */
[----:B------:R-:W-:-:S08]  /*0f50*/  IMAD.WIDE.U32.X R4, R27, R29, R20, P1 ;  /* 0x0000001d1b047225 */ /* 0x000fd000008e0414 */
.L_x_13:
[----:B------:R-:W0:Y:S01]  /*0f60*/  LDC.64 R32, c[0x0][0x640] ;  /* 0x00019000ff207b82 */ /* 0x000e220000000a00 */
[-CC-:B------:R-:W-:Y:S01]  /*0f70*/  SHF.R.U64 R37, R4, R6.reuse, R5.reuse ;  /* 0x0000000604257219 */ /* 0x180fe20000001205 */
[----:B------:R-:W-:Y:S01]  /*0f80*/  IMAD.MOV.U32 R35, RZ, RZ, 0x1 ;  /* 0x00000001ff237424 */ /* 0x000fe200078e00ff */
[----:B------:R-:W-:Y:S02]  /*0f90*/  SHF.R.U32.HI R4, RZ, R6, R5 ;  /* 0x00000006ff047219 */ /* 0x000fe40000011605 */
[----:B------:R-:W-:-:S03]  /*0fa0*/  IADD3 R17, P1, RZ, -R37, RZ ;  /* 0x80000025ff117210 */ /* 0x000fc60007f3e0ff */
[----:B------:R-:W1:Y:S02]  /*0fb0*/  LDC R18, c[0x0][0x618] ;  /* 0x00018600ff127b82 */ /* 0x000e640000000800 */
[----:B------:R-:W-:-:S04]  /*0fc0*/  IMAD.X R5, RZ, RZ, ~R4, P1 ;  /* 0x000000ffff057224 */ /* 0x000fc800008e0e04 */
[-C--:B------:R-:W-:Y:S02]  /*0fd0*/  IMAD R6, R5, R30.reuse, RZ ;  /* 0x0000001e05067224 */ /* 0x080fe400078e02ff */
[----:B------:R-:W3:Y:S01]  /*0fe0*/  LDC R19, c[0x0][0x608] ;  /* 0x00018200ff137b82 */ /* 0x000ee20000000800 */
[----:B------:R-:W-:-:S04]  /*0ff0*/  IMAD.WIDE.U32 R4, R17, R30, R2 ;  /* 0x0000001e11047225 */ /* 0x000fc800078e0002 */
[----:B------:R-:W-:-:S03]  /*1000*/  IMAD R17, R17, R31, R6 ;  /* 0x0000001f11117224 */ /* 0x000fc600078e0206 */
[----:B------:R-:W2:Y:S01]  /*1010*/  LDC R28, c[0x0][0x658] ;  /* 0x00019600ff1c7b82 */ /* 0x000ea20000000800 */
[----:B------:R-:W-:Y:S01]  /*1020*/  IMAD.IADD R5, R5, 0x1, R17 ;  /* 0x0000000105057824 */ /* 0x000fe200078e0211 */
[----:B0-----:R-:W-:Y:S01]  /*1030*/  ISETP.NE.U32.AND P1, PT, R32, RZ, PT ;  /* 0x000000ff2000720c */ /* 0x001fe20003f25070 */
[----:B------:R-:W-:-:S03]  /*1040*/  IMAD.MOV.U32 R17, RZ, RZ, -0x1 ;  /* 0xffffffffff117424 */ /* 0x000fc600078e00ff */
[----:B------:R-:W-:Y:S02]  /*1050*/  ISETP.NE.AND.EX P1, PT, R33, RZ, PT, P1 ;  /* 0x000000ff2100720c */ /* 0x000fe40003f25310 */
[----:B------:R-:W0:Y:S01]  /*1060*/  LDC R31, c[0x0][0x600] ;  /* 0x00018000ff1f7b82 */ /* 0x000e220000000800 */
[-CC-:B-1----:R-:W-:Y:S02]  /*1070*/  SHF.R.U64 R29, R4, R18.reuse, R5.reuse ;  /* 0x00000012041d7219 */ /* 0x182fe40000001205 */
[----:B------:R-:W-:-:S05]  /*1080*/  SHF.R.U32.HI R4, RZ, R18, R5 ;  /* 0x00000012ff047219 */ /* 0x000fca0000011605 */
[----:B------:R-:W1:Y:S01]  /*1090*/  LDC R30, c[0x0][0x648] ;  /* 0x00019200ff1e7b82 */ /* 0x000e620000000800 */
[-CC-:B---3--:R-:W-:Y:S02]  /*10a0*/  SHF.R.U64 R39, R29, R19.reuse, R4.reuse ;  /* 0x000000131d277219 */ /* 0x188fe40000001204 */
[----:B------:R-:W-:-:S05]  /*10b0*/  SHF.R.U32.HI R5, RZ, R19, R4 ;  /* 0x00000013ff057219 */ /* 0x000fca0000011604 */
[----:B------:R-:W3:Y:S01]  /*10c0*/  LDC R34, c[0x0][0x638] ;  /* 0x00018e00ff227b82 */ /* 0x000ee20000000800 */
[-C--:B--2---:R-:W-:Y:S02]  /*10d0*/  SHF.L.U32 R4, R17, R28.reuse, RZ ;  /* 0x0000001c11047219 */ /* 0x084fe400000006ff */
[--C-:B------:R-:W-:Y:S02]  /*10e0*/  SHF.R.U64 R38, R39, R28, R5.reuse ;  /* 0x0000001c27267219 */ /* 0x100fe40000001205 */
[----:B------:R-:W-:Y:S02]  /*10f0*/  LOP3.LUT R6, RZ, R4, RZ, 0x33, !PT ;  /* 0x00000004ff067212 */ /* 0x000fe400078e33ff */
[----:B------:R-:W-:Y:S01]  /*1100*/  SHF.R.U32.HI R5, RZ, R28, R5 ;  /* 0x0000001cff057219 */ /* 0x000fe20000011605 */
[----:B------:R-:W2:Y:S01]  /*1110*/  LDC R36, c[0x0][0x610] ;  /* 0x00018400ff247b82 */ /* 0x000ea20000000800 */
[----:B------:R-:W-:Y:S01]  /*1120*/  IMAD.MOV.U32 R4, RZ, RZ, R38 ;  /* 0x000000ffff047224 */ /* 0x000fe200078e0026 */
[----:B------:R-:W-:Y:S06]  /*1130*/  @!P1 BRA `(.L_x_14) ;  /* 0x0000000000289947 */ /* 0x000fec0003800000 */
[----:B------:R-:W4:Y:S02]  /*1140*/  LDC R17, c[0x0][0x64c] ;  /* 0x00019300ff117b82 */ /* 0x000f240000000800 */
[----:B----4-:R-:W-:-:S05]  /*1150*/  IADD3 R17, P1, R38, R17, RZ ;  /* 0x0000001126117210 */ /* 0x010fca0007f3e0ff */
        /* <DEDUP_REMOVED lines=8> */
.L_x_14:
[----:B-1----:R-:W-:Y:S01]  /*11e0*/  SHF.R.U64 R15, R4, R30, R5 ;  /* 0x0000001e040f7219 */ /* 0x002fe20000001205 */
[----:B------:R-:W-:Y:S01]  /*11f0*/  @P4 IMAD R24, R25, R26, R14 ;  /* 0x0000001a19184224 */ /* 0x000fe200078e020e */
[----:B------:R-:W-:Y:S01]  /*1200*/  LOP3.LUT R5, R39, R6, RZ, 0xc0, !PT ;  /* 0x0000000627057212 */ /* 0x000fe200078ec0ff */
[----:B0-----:R-:W-:Y:S01]  /*1210*/  VIADD R6, R31, 0xffffffff ;  /* 0xffffffff1f067836 */ /* 0x001fe20000000000 */
[----:B------:R-:W-:Y:S01]  /*1220*/  SHF.L.U32 R4, R35, R28, RZ ;  /* 0x0000001c23047219 */ /* 0x000fe200000006ff */
[----:B------:R-:W-:-:S03]  /*1230*/  IMAD.MOV R17, RZ, RZ, -R15 ;  /* 0x000000ffff117224 */ /* 0x000fc600078e0a0f */
[----:B------:R-:W-:Y:S01]  /*1240*/  LOP3.LUT R29, R29, R6, RZ, 0xc0, !PT ;  /* 0x000000061d1d7212 */ /* 0x000fe200078ec0ff */
[----:B------:R-:W-:Y:S02]  /*1250*/  IMAD R5, R4, R15, R5 ;  /* 0x0000000f04057224 */ /* 0x000fe400078e0205 */
[----:B---3--:R-:W-:Y:S02]  /*1260*/  IMAD R4, R17, R34, R38 ;  /* 0x0000002211047224 */ /* 0x008fe400078e0226 */
[----:B--2---:R-:W-:Y:S02]  /*1270*/  IMAD R6, R5, R36, R24 ;  /* 0x0000002405067224 */ /* 0x004fe400078e0218 */
[----:B------:R-:W-:Y:S02]  /*1280*/  IMAD R5, R4, R31, R29 ;  /* 0x0000001f04057224 */ /* 0x000fe400078e021d */
[----:B------:R-:W-:-:S03]  /*1290*/  IMAD.MOV.U32 R17, RZ, RZ, 0x1 ;  /* 0x00000001ff117424 */ /* 0x000fc600078e00ff */
[----:B------:R-:W-:Y:S02]  /*12a0*/  SEL R4, R5, R6, !P4 ;  /* 0x0000000605047207 */ /* 0x000fe40006000000 */
[----:B------:R-:W-:Y:S01]  /*12b0*/  SEL R6, R6, R5, !P4 ;  /* 0x0000000506067207 */ /* 0x000fe20006000000 */
[----:B------:R-:W-:-:S07]  /*12c0*/  IMAD.MOV.U32 R5, RZ, RZ, R37 ;  /* 0x000000ffff057224 */ /* 0x000fce00078e0025 */
.L_x_12:
[----:B------:R-:W-:Y:S05]  /*12d0*/  @!P3 BRA `(.L_x_15) ;  /* 0x00000000000cb947 */ /* 0x000fea0003800000 */
[----:B------:R-:W-:Y:S01]  /*12e0*/  UCGABAR_WAIT ;  /* 0x0000000000007dc7 */ /* 0x000fe20008000000 */
[----:B------:R-:W-:Y:S01]  /*12f0*/  CCTL.IVALL ;  /* 0x00000000ff00798f */ /* 0x000fe20002000000 */
[----:B------:R-:W-:Y:S05]  /*1300*/  BRA `(.L_x_16) ;  /* 0x0000000000047947 */ /* 0x000fea0003800000 */
.L_x_15:
[----:B------:R-:W-:Y:S06]  /*1310*/  BAR.SYNC.DEFER_BLOCKING 0x0 ;  /* 0x0000000000007b1d */ /* 0x000fec0000010000 */
.L_x_16:
[----:B------:R-:W-:Y:S05]  /*1320*/  @!P2 BRA `(.L_x_17) ;  /* 0x000000440050a947 */ /* 0x000fea0003800000 */
[----:B------:R-:W-:-:S13]  /*1330*/  ISETP.GT.U32.AND P1, PT, R40, 0x1, PT ;  /* 0x000000012800780c */ /* 0x000fda0003f24070 */
[----:B------:R-:W-:Y:S05]  /*1340*/  @P1 EXIT ;  /* 0x000000000000194d */ /* 0x000fea0003800000 */
.L_x_18:
[----:B------:R-:W-:-:S08]  /*1350*/  NOP ;  /* 0x0000000000007918 */ /* 0x000fd00000000000 */
[----:B------:R-:W0:Y:S02]  /*1360*/  USETMAXREG.TRY_ALLOC.CTAPOOL UP0, 0xe8 ;  /* 0x000000e8000079c8 */ /* 0x000e240008000600 */
[----:B0-----:R-:W-:-:S13]  /*1370*/  PLOP3.LUT P1, PT, PT, PT, UP0, 0x80, 0x0 ;  /* 0x000000000000781c */ /* 0x001fda0003f2f008 */
[----:B------:R-:W-:Y:S05]  /*1380*/  @!P1 BRA `(.L_x_18) ;  /* 0xfffffffc00f09947 */ /* 0x000fea000383ffff */
[----:B------:R-:W-:-:S13]  /*1390*/  LOP3.LUT P1, RZ, R17, 0xff, RZ, 0xc0, !PT ;  /* 0x000000ff11ff7812 */ /* 0x000fda000782c0ff */
[----:B------:R-:W-:Y:S05]  /*13a0*/  @!P1 EXIT ;  /* 0x000000000000994d */ /* 0x000fea0003800000 */
[----:B------:R-:W0:Y:S01]  /*13b0*/  S2UR UR6, SR_CgaCtaId ;  /* 0x00000000000679c3 */ /* 0x000e220000008800 */
[CC--:B------:R-:W-:Y:S01]  /*13c0*/  LEA.HI R11, R23.reuse, R10.reuse, RZ, 0x2 ;  /* 0x0000000a170b7211 */ /* 0x0c0fe200078f10ff */
[----:B------:R-:W-:Y:S01]  /*13d0*/  UIADD3 UR7, UR11, -0x1, URZ ;  /* 0xffffffff0b077890 */ /* 0x000fe2000fffe03f */
[----:B------:R-:W-:Y:S01]  /*13e0*/  LEA.HI R23, R23, R10, RZ, 0x5 ;  /* 0x0000000a17177211 */ /* 0x000fe200078f28ff */
[----:B------:R-:W-:Y:S01]  /*13f0*/  UMOV UR9, 0x400 ;  /* 0x0000040000097882 */ /* 0x000fe20000000000 */
[--C-:B------:R-:W-:Y:S01]  /*1400*/  SHF.R.S32.HI R14, RZ, 0x2, R11.reuse ;  /* 0x00000002ff0e7819 */ /* 0x100fe2000001140b */
[----:B------:R-:W-:Y:S01]  /*1410*/  UISETP.LT.AND UP0, UPT, UR13, 0x1, UPT ;  /* 0x000000010d00788c */ /* 0x000fe2000bf01270 */
[----:B------:R-:W-:Y:S01]  /*1420*/  SHF.R.S32.HI R15, RZ, 0x1f, R11 ;  /* 0x0000001fff0f7819 */ /* 0x000fe2000001140b */
[----:B------:R-:W-:Y:S01]  /*1430*/  USHF.L.U32 UR22, UR13, 0x1, URZ ;  /* 0x000000010d167899 */ /* 0x000fe2000800063f */
[----:B------:R-:W-:Y:S01]  /*1440*/  SHF.R.S32.HI R23, RZ, 0x5, R23 ;  /* 0x00000005ff177819 */ /* 0x000fe20000011417 */
[----:B------:R-:W-:Y:S01]  /*1450*/  USEL UR10, UR13, 0x1, UP0 ;  /* 0x000000010d0a7887 */ /* 0x000fe20008000000 */
[----:B------:R-:W-:Y:S01]  /*1460*/  LEA.HI R15, R15, R14, RZ, 0x3 ;  /* 0x0000000e0f0f7211 */ /* 0x000fe200078f18ff */
[----:B------:R-:W-:Y:S01]  /*1470*/  UISETP.NE.AND UP0, UPT, UR7, URZ, UPT ;  /* 0x0000003f0700728c */ /* 0x000fe2000bf05270 */
[----:B------:R-:W-:Y:S01]  /*1480*/  LOP3.LUT R17, R11, 0xfffffffc, RZ, 0xc0, !PT ;  /* 0xfffffffc0b117812 */ /* 0x000fe200078ec0ff */
[----:B------:R-:W-:Y:S01]  /*1490*/  UIADD3 UR10, -UR10, UR13, URZ ;  /* 0x0000000d0a0a7290 */ /* 0x000fe2000fffe13f */
[----:B------:R-:W-:Y:S01]  /*14a0*/  LOP3.LUT R15, R15, 0xfffffff8, RZ, 0xc0, !PT ;  /* 0xfffffff80f0f7812 */ /* 0x000fe200078ec0ff */
[----:B------:R-:W-:Y:S01]  /*14b0*/  USEL UR16, URZ, 0x1, UP0 ;  /* 0x000000013f107887 */ /* 0x000fe20008000000 */
[----:B------:R-:W-:Y:S01]  /*14c0*/  LOP3.LUT R85, R7, 0x1, RZ, 0xfc, !PT ;  /* 0x0000000107557812 */ /* 0x000fe200078efcff */
[----:B------:R-:W-:-:S02]  /*14d0*/  IMAD.IADD R17, R10, 0x1, -R17 ;  /* 0x000000010a117824 */ /* 0x000fc400078e0a11 */
[----:B------:R-:W-:Y:S02]  /*14e0*/  IMAD.IADD R14, R14, 0x1, -R15 ;  /* 0x000000010e0e7824 */ /* 0x000fe400078e0a0f */
[----:B------:R-:W-:Y:S01]  /*14f0*/  IMAD.U32 R86, RZ, RZ, UR16 ;  /* 0x00000010ff567e24 */ /* 0x000fe2000f8e00ff */
[----:B0-----:R-:W-:Y:S02]  /*1500*/  ULEA UR9, UR6, UR9, 0x18 ;  /* 0x0000000906097291 */ /* 0x001fe4000f8ec03f */
[--C-:B------:R-:W-:Y:S01]  /*1510*/  SHF.R.S32.HI R15, RZ, 0x1f, R14.reuse ;  /* 0x0000001fff0f7819 */ /* 0x100fe2000001140e */
[----:B------:R-:W-:Y:S01]  /*1520*/  USHF.L.U32 UR6, UR7, 0x3, URZ ;  /* 0x0000000307067899 */ /* 0x000fe2000800063f */
[C-C-:B------:R-:W-:Y:S01]  /*1530*/  IMAD R20, R23.reuse, -0x10, -R14.reuse ;  /* 0xfffffff017147824 */ /* 0x140fe200078e0a0e */
[----:B------:R-:W-:Y:S02]  /*1540*/  UIADD3 UR7, UR9, 0x180, URZ ;  /* 0x0000018009077890 */ /* 0x000fe4000fffe03f */
[----:B------:R-:W-:Y:S01]  /*1550*/  ULOP3.LUT UR6, UR6, 0x8, URZ, 0xc0, !UPT ;  /* 0x0000000806067892 */ /* 0x000fe2000f8ec03f */
[----:B------:R-:W-:Y:S01]  /*1560*/  IMAD.WIDE R10, R23, 0x10, R14 ;  /* 0x00000010170a7825 */ /* 0x000fe200078e020e */
[----:B------:R-:W-:-:S02]  /*1570*/  UIADD3 UR8, UR9, 0xa180, URZ ;  /* 0x0000a18009087890 */ /* 0x000fc4000fffe03f */
[----:B------:R-:W-:Y:S02]  /*1580*/  USHF.R.U32.HI UR7, URZ, 0x4, UR7 ;  /* 0x000000043f077899 */ /* 0x000fe40008011607 */
[----:B------:R-:W-:Y:S02]  /*1590*/  USHF.R.U32.HI UR8, URZ, 0x4, UR8 ;  /* 0x000000043f087899 */ /* 0x000fe40008011608 */
[----:B------:R-:W-:Y:S02]  /*15a0*/  ULOP3.LUT UR24, UR6, 0x8, URZ, 0x3c, !UPT ;  /* 0x0000000806187892 */ /* 0x000fe4000f8e3c3f */
[----:B------:R-:W-:Y:S02]  /*15b0*/  ULOP3.LUT UR12, UR6, 0x18, URZ, 0x3c, !UPT ;  /* 0x00000018060c7892 */ /* 0x000fe4000f8e3c3f */
[----:B------:R-:W-:Y:S01]  /*15c0*/  UIADD3 UR23, UR9, 0x60, URZ ;  /* 0x0000006009177890 */ /* 0x000fe2000fffe03f */
[----:B------:R-:W-:Y:S01]  /*15d0*/  ULDC UR6, c[0x0][0x284] ;  /* 0x0000a10000067ab9 */ /* 0x000fe20000000800 */
[----:B------:R-:W-:Y:S01]  /*15e0*/  ULOP3.LUT UR7, UR7, 0x3fff, URZ, 0xc0, !UPT ;  /* 0x00003fff07077892 */ /* 0x000fe2000f8ec03f */
[----:B------:R-:W-:Y:S01]  /*15f0*/  VIADD R20, R20, UR6 ;  /* 0x0000000614147c36 */ /* 0x000fe20008000000 */
[----:B------:R-:W-:-:S02]  /*1600*/  ULOP3.LUT UR8, UR8, 0x3fff, URZ, 0xc0, !UPT ;  /* 0x00003fff08087892 */ /* 0x000fc4000f8ec03f */
[----:B------:R-:W-:Y:S02]  /*1610*/  ULEA UR11, UR11, UR23, 0x3 ;  /* 0x000000170b0b7291 */ /* 0x000fe4000f8e183f */
[----:B------:R-:W-:Y:S02]  /*1620*/  ULOP3.LUT UR14, UR7, 0x10000, URZ, 0xfc, !UPT ;  /* 0x00010000070e7892 */ /* 0x000fe4000f8efc3f */
[----:B------:R-:W-:-:S12]  /*1630*/  ULOP3.LUT UR15, UR8, 0x10000, URZ, 0xfc, !UPT ;  /* 0x00010000080f7892 */ /* 0x000fd8000f8efc3f */
.L_x_109:
[----:B------:R-:W-:Y:S01]  /*1640*/  SHF.L.U32 R14, R86, 0x1f, RZ ;  /* 0x0000001f560e7819 */ /* 0x000fe200000006ff */
[----:B------:R-:W0:Y:S01]  /*1650*/  LDC R15, c[0x0][0x28c] ;  /* 0x0000a300ff0f7b82 */ /* 0x000e220000000800 */
[----:B------:R-:W-:Y:S01]  /*1660*/  UMOV UR6, URZ ;  /* 0x0000003f00067c82 */ /* 0x000fe20008000000 */
[----:B------:R-:W-:Y:S01]  /*1670*/  UMOV UR25, UR5 ;  /* 0x0000000500197c82 */ /* 0x000fe20008000000 */
[----:B------:R-:W1:Y:S01]  /*1680*/  SYNCS.PHASECHK.TRANS64.TRYWAIT P1, [UR11+-0x8], R14 ;  /* 0xfffff80eff0075a7 */ /* 0x000e62000802014b */
[----:B0-----:R-:W-:Y:S01]  /*1690*/  ISETP.GE.AND P2, PT, R15, 0x1, PT ;  /* 0x000000010f00780c */ /* 0x001fe20003f46270 */
[----:B-1-34-:R-:W-:-:S12]  /*16a0*/  @!P1 BRA `(.L_x_19) ;  /* 0x00000050008c9947 */ /* 0x01afd80003800000 */
.L_x_132:
[----:B------:R-:W-:Y:S01]  /*16b0*/  UMOV UR7, URZ ;  /* 0x0000003f00077c82 */ /* 0x000fe20008000000 */
[----:B------:R-:W-:Y:S01]  /*16c0*/  UMOV UR8, URZ ;  /* 0x0000003f00087c82 */ /* 0x000fe20008000000 */
[----:B------:R-:W-:Y:S01]  /*16d0*/  CS2R R22, SRZ ;  /* 0x0000000000167805 */ /* 0x000fe2000001ff00 */
[----:B------:R-:W-:Y:S01]  /*16e0*/  IMAD.MOV.U32 R21, RZ, RZ, RZ ;  /* 0x000000ffff157224 */ /* 0x000fe200078e00ff */
[----:B------:R-:W-:Y:S02]  /*16f0*/  CS2R R56, SRZ ;  /* 0x0000000000387805 */ /* 0x000fe4000001ff00 */
[----:B------:R-:W-:Y:S02]  /*1700*/  CS2R R58, SRZ ;  /* 0x00000000003a7805 */ /* 0x000fe4000001ff00 */
[----:B------:R-:W-:Y:S02]  /*1710*/  CS2R R60, SRZ ;  /* 0x00000000003c7805 */ /* 0x000fe4000001ff00 */
[----:B------:R-:W-:-:S02]  /*1720*/  CS2R R62, SRZ ;  /* 0x00000000003e7805 */ /* 0x000fc4000001ff00 */
[----:B------:R-:W-:Y:S02]  /*1730*/  CS2R R64, SRZ ;  /* 0x0000000000407805 */ /* 0x000fe4000001ff00 */
[----:B------:R-:W-:Y:S02]  /*1740*/  CS2R R66, SRZ ;  /* 0x0000000000427805 */ /* 0x000fe4000001ff00 */
[----:B------:R-:W-:Y:S02]  /*1750*/  CS2R R68, SRZ ;  /* 0x0000000000447805 */ /* 0x000fe4000001ff00 */
[----:B------:R-:W-:Y:S02]  /*1760*/  CS2R R70, SRZ ;  /* 0x0000000000467805 */ /* 0x000fe4000001ff00 */
[----:B------:R-:W-:Y:S02]  /*1770*/  CS2R R72, SRZ ;  /* 0x0000000000487805 */ /* 0x000fe4000001ff00 */
[----:B------:R-:W-:-:S02]  /*1780*/  CS2R R74, SRZ ;  /* 0x00000000004a7805 */ /* 0x000fc4000001ff00 */
[----:B------:R-:W-:Y:S02]  /*1790*/  CS2R R76, SRZ ;  /* 0x00000000004c7805 */ /* 0x000fe4000001ff00 */
[----:B------:R-:W-:Y:S02]  /*17a0*/  CS2R R78, SRZ ;  /* 0x00000000004e7805 */ /* 0x000fe4000001ff00 */
[----:B------:R-:W-:Y:S02]  /*17b0*/  CS2R R80, SRZ ;  /* 0x0000000000507805 */ /* 0x000fe4000001ff00 */
[----:B------:R-:W-:Y:S01]  /*17c0*/  CS2R R82, SRZ ;  /* 0x0000000000527805 */ /* 0x000fe2000001ff00 */
[----:B------:R-:W-:Y:S01]  /*17d0*/  IMAD.MOV.U32 R84, RZ, RZ, RZ ;  /* 0x000000ffff547224 */ /* 0x000fe200078e00ff */
[----:B------:R-:W-:Y:S01]  /*17e0*/  CS2R R24, SRZ ;  /* 0x0000000000187805 */ /* 0x000fe2000001ff00 */
[----:B------:R-:W-:Y:S01]  /*17f0*/  IMAD.U32 R87, RZ, RZ, UR4 ;  /* 0x00000004ff577e24 */ /* 0x000fe2000f8e00ff */
        /* <DEDUP_REMOVED lines=14> */
[----:B------:R-:W-:Y:S01]  /*18e0*/  CS2R R54, SRZ ;  /* 0x0000000000367805 */ /* 0x000fe2000001ff00 */
[----:B------:R-:W-:Y:S06]  /*18f0*/  @!P2 BRA `(.L_x_20) ;  /* 0x00000004008ca947 */ /* 0x000fec0003800000 */
[----:B------:R-:W-:-:S13]  /*1900*/  ISETP.NE.AND P2, PT, R85, 0x3, PT ;  /* 0x000000035500780c */ /* 0x000fda0003f45270 */
[----:B------:R-:W-:Y:S05]  /*1910*/  @!P2 BRA `(.L_x_21) ;  /* 0x000000000004a947 */ /* 0x000fea0003800000 */
[----:B------:R-:W-:Y:S01]  /*1920*/  BPT.TRAP 0x1 ;  /* 0x000000040000795c */ /* 0x000fe20000300000 */
.L_x_21:
[----:B------:R-:W-:Y:S01]  /*1930*/  ULEA UR6, UR5, UR9, 0x3 ;  /* 0x0000000905067291 */ /* 0x000fe2000f8e183f */
[----:B0-----:R-:W-:-:S05]  /*1940*/  IMAD.U32 R14, RZ, RZ, UR4 ;  /* 0x00000004ff0e7e24 */ /* 0x001fca000f8e00ff */
[----:B------:R-:W-:-:S04]  /*1950*/  SHF.L.U32 R14, R14, 0x1f, RZ ;  /* 0x0000001f0e0e7819 */ /* 0x000fc800000006ff */
[----:B------:R0:W1:Y:S01]  /*1960*/  SYNCS.PHASECHK.TRANS64.TRYWAIT P1, [UR6], R14 ;  /* 0x0000000eff0075a7 */ /* 0x0000620008020146 */
[----:B------:R-:W-:Y:S05]  /*1970*/  @!P2 BRA `(.L_x_22) ;  /* 0x000000000004a947 */ /* 0x000fea0003800000 */
[----:B------:R-:W-:Y:S01]  /*1980*/  BPT.TRAP 0x1 ;  /* 0x000000040000795c */ /* 0x000fe20000300000 */
.L_x_22:
[----:B-1----:R-:W-:Y:S05]  /*1990*/  @P1 BRA `(.L_x_23) ;  /* 0x0000000000081947 */ /* 0x002fea0003800000 */
[----:B------:R-:W1:Y:S02]  /*19a0*/  SYNCS.PHASECHK.TRANS64.TRYWAIT P1, [UR6], R14 ;  /* 0x0000000eff0075a7 */ /* 0x000e640008020146 */
[----:B-1----:R-:W-:Y:S05]  /*19b0*/  @!P1 BRA `(.L_x_24) ;  /* 0x0000004c00e09947 */ /* 0x002fea0003800000 */
.L_x_23:
[----:B------:R-:W-:Y:S01]  /*19c0*/  ULEA UR6, UR5, UR14, 0x9 ;  /* 0x0000000e05067291 */ /* 0x000fe2000f8e483f */
[----:B------:R-:W-:Y:S01]  /*19d0*/  WARPGROUP.ARRIVE ;  /* 0x00000000000079c5 */ /* 0x000fe20000000000 */
[----:B------:R-:W-:Y:S01]  /*19e0*/  ULEA UR7, UR5, UR15, 0x9 ;  /* 0x0000000f05077291 */ /* 0x000fe2000f8e483f */
[----:B------:R-:W-:Y:S01]  /*19f0*/  CS2R R22, SRZ ;  /* 0x0000000000167805 */ /* 0x000fe2000001ff00 */
[----:B------:R-:W-:Y:S01]  /*1a00*/  UMOV UR17, 0x40000040 ;  /* 0x4000004000117882 */ /* 0x000fe20000000000 */
[----:B------:R-:W-:Y:S01]  /*1a10*/  UMOV UR19, 0x40000040 ;  /* 0x4000004000137882 */ /* 0x000fe20000000000 */
[----:B------:R-:W-:Y:S01]  /*1a20*/  IMAD.MOV.U32 R21, RZ, RZ, RZ ;  /* 0x000000ffff157224 */ /* 0x000fe200078e00ff */
[----:B------:R-:W-:Y:S01]  /*1a30*/  UMOV UR16, UR6 ;  /* 0x0000000600107c82 */ /* 0x000fe20008000000 */
[----:B------:R-:W-:Y:S01]  /*1a40*/  CS2R R56, SRZ ;  /* 0x0000000000387805 */ /* 0x000fe2000001ff00 */
[----:B------:R-:W-:Y:S01]  /*1a50*/  UMOV UR18, UR7 ;  /* 0x0000000700127c82 */ /* 0x000fe20008000000 */
[----:B------:R-:W-:Y:S01]  /*1a60*/  CS2R R58, SRZ ;  /* 0x00000000003a7805 */ /* 0x000fe2000001ff00 */
[----:B------:R-:W-:Y:S01]  /*1a70*/  QGMMA.64x64x32.F32.E5M2.E5M2 R24, gdesc[UR16], RZ, !UPT ;  /* 0x00e00000101879f3 */ /* 0x000fe2000c7038ff */
[----:B------:R-:W-:Y:S01]  /*1a80*/  UIADD3 UR16, UR6, 0x2, URZ ;  /* 0x0000000206107890 */ /* 0x000fe2000fffe03f */
[----:B------:R-:W-:Y:S01]  /*1a90*/  CS2R R60, SRZ ;  /* 0x00000000003c7805 */ /* 0x000fe2000001ff00 */
[----:B------:R-:W-:Y:S01]  /*1aa0*/  UIADD3 UR18, UR7, 0x2, URZ ;  /* 0x0000000207127890 */ /* 0x000fe2000fffe03f */
[----:B------:R-:W-:Y:S01]  /*1ab0*/  CS2R R62, SRZ ;  /* 0x00000000003e7805 */ /* 0x000fe2000001ff00 */
[----:B------:R-:W-:Y:S01]  /*1ac0*/  UMOV UR17, 0x40000040 ;  /* 0x4000004000117882 */ /* 0x000fe20000000000 */
[----:B------:R-:W-:Y:S01]  /*1ad0*/  UMOV UR19, 0x40000040 ;  /* 0x4000004000137882 */ /* 0x000fe20000000000 */
        /* <DEDUP_REMOVED lines=9> */
[----:B------:R-:W-:Y:S01]  /*1b70*/  CS2R R82, SRZ ;  /* 0x0000000000527805 */ /* 0x000fe2000001ff00 */
[----:B------:R-:W-:Y:S01]  /*1b80*/  IMAD.MOV.U32 R84, RZ, RZ, RZ ;  /* 0x000000ffff547224 */ /* 0x000fe200078e00ff */
[----:B------:R-:W-:Y:S01]  /*1b90*/  QGMMA.64x64x32.F32.E5M2.E5M2 R24, gdesc[UR16], R24 ;  /* 0x00e00000101879f3 */ /* 0x000fe20008703818 */
[----:B------:R-:W-:Y:S02]  /*1ba0*/  UIADD3 UR16, UR6, 0x4, URZ ;  /* 0x0000000406107890 */ /* 0x000fe4000fffe03f */
[----:B------:R-:W-:Y:S01]  /*1bb0*/  UIADD3 UR18, UR7, 0x4, URZ ;  /* 0x0000000407127890 */ /* 0x000fe2000fffe03f */
[----:B------:R-:W-:Y:S01]  /*1bc0*/  UMOV UR17, 0x40000040 ;  /* 0x4000004000117882 */ /* 0x000fe20000000000 */
[----:B------:R-:W-:-:S07]  /*1bd0*/  UMOV UR19, 0x40000040 ;  /* 0x4000004000137882 */ /* 0x000fce0000000000 */
[----:B------:R-:W-:Y:S01]  /*1be0*/  QGMMA.64x64x32.F32.E5M2.E5M2 R24, gdesc[UR16], R24 ;  /* 0x00e00000101879f3 */ /* 0x000fe20008703818 */
[----:B------:R-:W-:Y:S02]  /*1bf0*/  UIADD3 UR18, UR7, 0x6, URZ ;  /* 0x0000000607127890 */ /* 0x000fe4000fffe03f */
[----:B------:R-:W-:Y:S01]  /*1c00*/  UIADD3 UR16, UR6, 0x6, URZ ;  /* 0x0000000606107890 */ /* 0x000fe2000fffe03f */
[----:B------:R-:W-:Y:S01]  /*1c10*/  ULDC UR7, c[0x0][0x50c] ;  /* 0x0001430000077ab9 */ /* 0x000fe20000000800 */
[----:B------:R-:W-:Y:S01]  /*1c20*/  UMOV UR17, 0x40000040 ;  /* 0x4000004000117882 */ /* 0x000fe20000000000 */
[----:B------:R-:W-:Y:S01]  /*1c30*/  UISETP.NE.AND UP0, UPT, UR7, 0x4, UPT ;  /* 0x000000040700788c */ /* 0x000fe2000bf05270 */
[----:B------:R-:W-:Y:S01]  /*1c40*/  UMOV UR19, 0x40000040 ;  /* 0x4000004000137882 */ /* 0x000fe20000000000 */
[----:B------:R-:W-:Y:S02]  /*1c50*/  UMOV UR6, 0x4 ;  /* 0x0000000400067882 */ /* 0x000fe40000000000 */
[----:B------:R-:W-:-:S06]  /*1c60*/  USEL UR7, URZ, 0x1, UP0 ;  /* 0x000000013f077887 */ /* 0x000fcc0008000000 */
[----:B------:R-:W-:Y:S01]  /*1c70*/  ISETP.NE.AND P1, PT, RZ, UR7, PT ;  /* 0x00000007ff007c0c */ /* 0x000fe2000bf25270 */
[----:B------:R-:W-:-:S12]  /*1c80*/  QGMMA.64x64x32.F32.E5M2.E5M2 R24, gdesc[UR16], R24, gsb0 ;  /* 0x00e00000101879f3 */ /* 0x000fd80008003818 */
[----:B------:R-:W-:Y:S05]  /*1c90*/  @!P1 BRA `(.L_x_25) ;  /* 0x0000000000889947 */ /* 0x000fea0003800000 */
[----:B------:R-:W-:Y:S02]  /*1ca0*/  WARPGROUP.DEPBAR.LE gsb0, 0x0 ;  /* 0x00008000000079c5 */ /* 0x000fe40000010000 */
[----:B------:R-:W-:-:S01]  /*1cb0*/  FADD R83, RZ, R24 ;  /* 0x00000018ff537221 */ /* 0x000fc20000000000 */
[----:B------:R-:W-:Y:S01]  /*1cc0*/  FADD R84, RZ, R25 ;  /* 0x00000019ff547221 */ /* 0x000fe20000000000 */
        /* <DEDUP_REMOVED lines=30> */
[----:B------:R-:W-:-:S06]  /*1eb0*/  UMOV UR6, URZ ;  /* 0x0000003f00067c82 */ /* 0x000fcc0008000000 */
.L_x_25:
[----:B------:R-:W-:-:S04]  /*1ec0*/  UIADD3 UR25, UR5, 0x1, URZ ;  /* 0x0000000105197890 */ /* 0x000fc8000fffe03f */
[----:B------:R-:W-:-:S04]  /*1ed0*/  UISETP.NE.AND UP0, UPT, UR25, 0x5, UPT ;  /* 0x000000051900788c */ /* 0x000fc8000bf05270 */
[----:B------:R-:W-:Y:S02]  /*1ee0*/  USEL UR8, URZ, 0x1, UP0 ;  /* 0x000000013f087887 */ /* 0x000fe40008000000 */
[----:B------:R-:W-:Y:S02]  /*1ef0*/  USEL UR25, UR25, URZ, UP0 ;  /* 0x0000003f19197287 */ /* 0x000fe40008000000 */
[----:B------:R-:W-:-:S06]  /*1f00*/  ULOP3.LUT UR8, UR4, UR8, URZ, 0x3c, !UPT ;  /* 0x0000000804087292 */ /* 0x000fcc000f8e3c3f */
[----:B------:R-:W-:Y:S01]  /*1f10*/  IMAD.U32 R87, RZ, RZ, UR8 ;  /* 0x00000008ff577e24 */ /* 0x000fe2000f8e00ff */
[----:B------:R-:W-:-:S06]  /*1f20*/  UMOV UR8, 0x1 ;  /* 0x0000000100087882 */ /* 0x000fcc0000000000 */
.L_x_20:
[----:B------:R-:W-:-:S06]  /*1f30*/  UISETP.GE.AND UP0, UPT, UR10, 0x1, UPT ;  /* 0x000000010a00788c */ /* 0x000fcc000bf06270 */
[----:B------:R-:W-:-:S13]  /*1f40*/  PLOP3.LUT P1, PT, PT, PT, UP0, 0x80, 0x0 ;  /* 0x000000000000781c */ /* 0x000fda0003f2f008 */
[----:B------:R-:W-:Y:S05]  /*1f50*/  @!P1 BRA `(.L_x_26) ;  /* 0x0000000400949947 */ /* 0x000fea0003800000 */
[----:B01----:R-:W-:Y:S01]  /*1f60*/  IMAD.U32 R14, RZ, RZ, UR10 ;  /* 0x0000000aff0e7e24 */ /* 0x003fe2000f8e00ff */
[----:B------:R-:W-:Y:S01]  /*1f70*/  ULDC UR26, c[0x0][0x50c] ;  /* 0x00014300001a7ab9 */ /* 0x000fe20000000800 */
[----:B------:R-:W-:-:S07]  /*1f80*/  IMAD.U32 R15, RZ, RZ, UR5 ;  /* 0x00000005ff0f7e24 */ /* 0x000fce000f8e00ff */
.L_x_34:
[----:B------:R-:W-:-:S13]  /*1f90*/  ISETP.NE.AND P2, PT, R85, 0x3, PT ;  /* 0x000000035500780c */ /* 0x000fda0003f45270 */
[----:B0-----:R-:W-:Y:S05]  /*1fa0*/  @!P2 BRA `(.L_x_27) ;  /* 0x000000000004a947 */ /* 0x001fea0003800000 */
[----:B------:R-:W-:Y:S01]  /*1fb0*/  BPT.TRAP 0x1 ;  /* 0x000000040000795c */ /* 0x000fe20000300000 */
.L_x_27:
[----:B------:R-:W-:Y:S01]  /*1fc0*/  ULEA UR16, UR25, UR9, 0x3 ;  /* 0x0000000919107291 */ /* 0x000fe2000f8e183f */
[----:B------:R-:W-:-:S08]  /*1fd0*/  SHF.L.U32 R18, R87, 0x1f, RZ ;  /* 0x0000001f57127819 */ /* 0x000fd000000006ff */
[----:B------:R0:W1:Y:S01]  /*1fe0*/  SYNCS.PHASECHK.TRANS64.TRYWAIT P1, [UR16], R18 ;  /* 0x00000012ff0075a7 */ /* 0x0000620008020150 */
[----:B------:R-:W-:Y:S05]  /*1ff0*/  @!P2 BRA `(.L_x_28) ;  /* 0x000000000004a947 */ /* 0x000fea0003800000 */
[----:B------:R-:W-:Y:S01]  /*2000*/  BPT.TRAP 0x1 ;  /* 0x000000040000795c */ /* 0x000fe20000300000 */
.L_x_28:
[----:B-1----:R-:W-:Y:S05]  /*2010*/  @P1 BRA `(.L_x_29) ;  /* 0x0000000000081947 */ /* 0x002fea0003800000 */
[----:B------:R-:W1:Y:S02]  /*2020*/  SYNCS.PHASECHK.TRANS64.TRYWAIT P1, [UR16], R18 ;  /* 0x00000012ff0075a7 */ /* 0x000e640008020150 */
[----:B-1----:R-:W-:Y:S05]  /*2030*/  @!P1 BRA `(.L_x_30) ;  /* 0x0000004800589947 */ /* 0x002fea0003800000 */
.L_x_29:
[----:B------:R-:W-:Y:S01]  /*2040*/  UISETP.NE.AND UP0, UPT, UR7, URZ, UPT ;  /* 0x0000003f0700728c */ /* 0x000fe2000bf05270 */
[----:B------:R-:W-:Y:S01]  /*2050*/  WARPGROUP.ARRIVE ;  /* 0x00000000000079c5 */ /* 0x000fe20000000000 */
[----:B------:R-:W-:Y:S02]  /*2060*/  ULEA UR7, UR25, UR14, 0x9 ;  /* 0x0000000e19077291 */ /* 0x000fe4000f8e483f */
[----:B------:R-:W-:Y:S01]  /*2070*/  USEL UR8, UR8, URZ, !UP0 ;  /* 0x0000003f08087287 */ /* 0x000fe2000c000000 */
[----:B------:R-:W-:Y:S01]  /*2080*/  UMOV UR17, 0x40000040 ;  /* 0x4000004000117882 */ /* 0x000fe20000000000 */
[----:B------:R-:W-:Y:S02]  /*2090*/  UMOV UR19, 0x40000040 ;  /* 0x4000004000137882 */ /* 0x000fe40000000000 */
[----:B------:R-:W-:Y:S02]  /*20a0*/  UISETP.NE.U32.AND UP0, UPT, UR8, URZ, UPT ;  /* 0x0000003f0800728c */ /* 0x000fe4000bf05070 */
[----:B------:R-:W-:Y:S01]  /*20b0*/  ULEA UR8, UR25, UR15, 0x9 ;  /* 0x0000000f19087291 */ /* 0x000fe2000f8e483f */
[----:B------:R-:W-:Y:S01]  /*20c0*/  UMOV UR16, UR7 ;  /* 0x0000000700107c82 */ /* 0x000fe20008000000 */
[----:B------:R-:W-:-:S05]  /*20d0*/  UIADD3 UR6, UR6, 0x4, URZ ;  /* 0x0000000406067890 */ /* 0x000fca000fffe03f */
[----:B------:R-:W-:Y:S02]  /*20e0*/  UMOV UR18, UR8 ;  /* 0x0000000800127c82 */ /* 0x000fe40008000000 */
[----:B------:R-:W-:Y:S01]  /*20f0*/  QGMMA.64x64x32.F32.E5M2.E5M2 R24, gdesc[UR16], R24, UP0 ;  /* 0x00e00000101879f3 */ /* 0x000fe2000bf03818 */
[----:B------:R-:W-:Y:S02]  /*2100*/  UIADD3 UR16, UR7, 0x2, URZ ;  /* 0x0000000207107890 */ /* 0x000fe4000fffe03f */
[----:B------:R-:W-:Y:S01]  /*2110*/  UIADD3 UR18, UR8, 0x2, URZ ;  /* 0x0000000208127890 */ /* 0x000fe2000fffe03f */
[----:B------:R-:W-:Y:S01]  /*2120*/  UMOV UR17, 0x40000040 ;  /* 0x4000004000117882 */ /* 0x000fe20000000000 */
[----:B------:R-:W-:Y:S01]  /*2130*/  UMOV UR19, 0x40000040 ;  /* 0x4000004000137882 */ /* 0x000fe20000000000 */
[----:B------:R-:W-:-:S06]  /*2140*/  UISETP.NE.AND UP0, UPT, UR6, UR26, UPT ;  /* 0x0000001a0600728c */ /* 0x000fcc000bf05270 */
        /* <DEDUP_REMOVED lines=8> */
[----:B------:R-:W-:Y:S01]  /*21d0*/  UMOV UR17, 0x40000040 ;  /* 0x4000004000117882 */ /* 0x000fe20000000000 */
[----:B------:R-:W-:Y:S01]  /*21e0*/  UMOV UR19, 0x40000040 ;  /* 0x4000004000137882 */ /* 0x000fe20000000000 */
[----:B------:R-:W-:-:S06]  /*21f0*/  USEL UR7, URZ, 0x1, UP0 ;  /* 0x000000013f077887 */ /* 0x000fcc0008000000 */
[----:B------:R-:W-:Y:S01]  /*2200*/  ISETP.NE.AND P1, PT, RZ, UR7, PT ;  /* 0x00000007ff007c0c */ /* 0x000fe2000bf25270 */
[----:B------:R-:W-:Y:S03]  /*2210*/  QGMMA.64x64x32.F32.E5M2.E5M2 R24, gdesc[UR16], R24, gsb0 ;  /* 0x00e00000101879f3 */ /* 0x000fe60008003818 */
[----:B------:R-:W-:-:S09]  /*2220*/  WARPGROUP.DEPBAR.LE gsb0, 0x1 ;  /* 0x00008000000079c5 */ /* 0x000fd20000010100 */
[----:B------:R-:W-:Y:S05]  /*2230*/  @!P1 BRA `(.L_x_31) ;  /* 0x0000000000889947 */ /* 0x000fea0003800000 */
[----:B------:R-:W-:Y:S02]  /*2240*/  WARPGROUP.DEPBAR.LE gsb0, 0x0 ;  /* 0x00008000000079c5 */ /* 0x000fe40000010000 */
[----:B------:R-:W-:-:S01]  /*2250*/  FADD R83, R24, R83 ;  /* 0x0000005318537221 */ /* 0x000fc20000000000 */
[----:B------:R-:W-:Y:S01]  /*2260*/  FADD R84, R25, R84 ;  /* 0x0000005419547221 */ /* 0x000fe20000000000 */
        /* <DEDUP_REMOVED lines=30> */
[----:B------:R-:W-:-:S06]  /*2450*/  UMOV UR6, URZ ;  /* 0x0000003f00067c82 */ /* 0x000fcc0008000000 */
.L_x_31:
[----:B------:R-:W-:Y:S05]  /*2460*/  @!P2 BRA `(.L_x_32) ;  /* 0x000000000004a947 */ /* 0x000fea0003800000 */
[----:B------:R-:W-:Y:S01]  /*2470*/  BPT.TRAP 0x1 ;  /* 0x000000040000795c */ /* 0x000fe20000300000 */
.L_x_32:
[----:B01----:R-:W-:Y:S02]  /*2480*/  @P0 LEA R18, R15, UR9, 0x3 ;  /* 0x000000090f120c11 */ /* 0x003fe4000f8e18ff */
[----:B------:R-:W-:-:S03]  /*2490*/  ISETP.GT.U32.AND P1, PT, R7, 0x1, PT ;  /* 0x000000010700780c */ /* 0x000fc60003f24070 */
[----:B------:R-:W-:-:S05]  /*24a0*/  @P0 VIADD R19, R18, 0x28 ;  /* 0x0000002812130836 */ /* 0x000fca0000000000 */
[----:B------:R-:W-:-:S04]  /*24b0*/  @P0 PRMT R19, R12, 0x654, R19 ;  /* 0x000006540c130816 */ /* 0x000fc80000000013 */
[----:B------:R0:W-:Y:S01]  /*24c0*/  @P0 SYNCS.ARRIVE.TRANS64.RED.A1T0 RZ, [R19+URZ], RZ ;  /* 0x000000ff13ff09a7 */ /* 0x0001e2000810043f */
[----:B------:R-:W-:Y:S05]  /*24d0*/  @P1 BRA `(.L_x_33) ;  /* 0x0000000000041947 */ /* 0x000fea0003800000 */
[----:B------:R-:W-:Y:S01]  /*24e0*/  BPT.TRAP 0x1 ;  /* 0x000000040000795c */ /* 0x000fe20000300000 */
.L_x_33:
[----:B------:R-:W-:Y:S01]  /*24f0*/  UIADD3 UR25, UR25, 0x1, URZ ;  /* 0x0000000119197890 */ /* 0x000fe2000fffe03f */
[C---:B------:R-:W-:Y:S01]  /*2500*/  ISETP.GT.AND P2, PT, R14.reuse, 0x1, PT ;  /* 0x000000010e00780c */ /* 0x040fe20003f44270 */
[----:B------:R-:W-:Y:S02]  /*2510*/  VIADD R15, R15, 0x1 ;  /* 0x000000010f0f7836 */ /* 0x000fe40000000000 */
[----:B------:R-:W-:Y:S01]  /*2520*/  UISETP.NE.AND UP0, UPT, UR25, 0x5, UPT ;  /* 0x000000051900788c */ /* 0x000fe2000bf05270 */
[----:B------:R-:W-:Y:S02]  /*2530*/  VIADD R14, R14, 0xffffffff ;  /* 0xffffffff0e0e7836 */ /* 0x000fe40000000000 */
[C---:B------:R-:W-:Y:S01]  /*2540*/  ISETP.NE.AND P1, PT, R15.reuse, 0x5, PT ;  /* 0x000000050f00780c */ /* 0x040fe20003f25270 */
[----:B------:R-:W-:Y:S02]  /*2550*/  USEL UR8, URZ, 0x1, UP0 ;  /* 0x000000013f087887 */ /* 0x000fe40008000000 */
[----:B------:R-:W-:Y:S01]  /*2560*/  USEL UR25, UR25, URZ, UP0 ;  /* 0x0000003f19197287 */ /* 0x000fe20008000000 */
[----:B------:R-:W-:-:S03]  /*2570*/  SEL R15, R15, RZ, P1 ;  /* 0x000000ff0f0f7207 */ /* 0x000fc60000800000 */
[----:B------:R-:W-:Y:S01]  /*2580*/  LOP3.LUT R87, R87, UR8, RZ, 0x3c, !PT ;  /* 0x0000000857577c12 */ /* 0x000fe2000f8e3cff */
[----:B------:R-:W-:Y:S01]  /*2590*/  UMOV UR8, 0x1 ;  /* 0x0000000100087882 */ /* 0x000fe20000000000 */
[----:B------:R-:W-:Y:S06]  /*25a0*/  @P2 BRA `(.L_x_34) ;  /* 0xfffffff800782947 */ /* 0x000fec000383ffff */
.L_x_26:
[----:B------:R-:W-:Y:S01]  /*25b0*/  UISETP.NE.AND UP0, UPT, UR6, URZ, UPT ;  /* 0x0000003f0600728c */ /* 0x000fe2000bf05270 */
[----:B01----:R-:W0:Y:S01]  /*25c0*/  LDC R14, c[0x0][0x28c] ;  /* 0x0000a300ff0e7b82 */ /* 0x003e220000000800 */
[----:B------:R-:W-:Y:S02]  /*25d0*/  IMAD.U32 R15, RZ, RZ, UR24 ;  /* 0x00000018ff0f7e24 */ /* 0x000fe4000f8e00ff */
[----:B------:R-:W-:-:S06]  /*25e0*/  USEL UR6, URZ, 0x1, !UP0 ;  /* 0x000000013f067887 */ /* 0x000fcc000c000000 */
[----:B------:R-:W-:-:S13]  /*25f0*/  ISETP.NE.AND P1, PT, RZ, UR6, PT ;  /* 0x00000006ff007c0c */ /* 0x000fda000bf25270 */
[----:B------:R-:W-:Y:S05]  /*2600*/  @!P1 BRA `(.L_x_35) ;  /* 0x0000000000849947 */ /* 0x000fea0003800000 */
[----:B------:R-:W-:Y:S02]  /*2610*/  WARPGROUP.DEPBAR.LE gsb0, 0x0 ;  /* 0x00008000000079c5 */ /* 0x000fe40000010000 */
[----:B------:R-:W-:Y:S01]  /*2620*/  FADD R83, R24, R83 ;  /* 0x0000005318537221 */ /* 0x000fe20000000000 */
        /* <DEDUP_REMOVED lines=30> */
[----:B------:R-:W-:-:S07]  /*2810*/  FADD R22, R22, R55 ;  /* 0x0000003716167221 */ /* 0x000fce0000000000 */
.L_x_35:
[----:B0-----:R-:W-:Y:S01]  /*2820*/  ISETP.GE.AND P1, PT, R14, 0x1, PT ;  /* 0x000000010e00780c */ /* 0x001fe20003f26270 */
[----:B------:R0:W-:Y:S01]  /*2830*/  SYNCS.ARRIVE.TRANS64.A1T0 RZ, [R15+UR23], RZ ;  /* 0x000000ff0fff79a7 */ /* 0x0001e20008100017 */
[----:B------:R-:W-:-:S11]  /*2840*/  WARPGROUP.DEPBAR.LE gsb0, 0x0 ;  /* 0x00008000000079c5 */ /* 0x000fd60000010000 */
[----:B------:R-:W-:Y:S05]  /*2850*/  @!P1 BRA `(.L_x_36) ;  /* 0x0000000000449947 */ /* 0x000fea0003800000 */
[----:B------:R-:W-:-:S13]  /*2860*/  ISETP.NE.AND P1, PT, R85, 0x3, PT ;  /* 0x000000035500780c */ /* 0x000fda0003f25270 */
[----:B------:R-:W-:Y:S05]  /*2870*/  @!P1 BRA `(.L_x_37) ;  /* 0x0000000000049947 */ /* 0x000fea0003800000 */
[----:B------:R-:W-:Y:S01]  /*2880*/  BPT.TRAP 0x1 ;  /* 0x000000040000795c */ /* 0x000fe20000300000 */
.L_x_37:
[----:B------:R-:W-:Y:S01]  /*2890*/  VOTEU.ANY UP0, P0 ;  /* 0x00000000003f7886 */ /* 0x000fe20000000100 */
[----:B------:R-:W-:-:S04]  /*28a0*/  ISETP.GT.U32.AND P1, PT, R7, 0x1, PT ;  /* 0x000000010700780c */ /* 0x000fc80003f24070 */
[----:B------:R-:W-:-:S06]  /*28b0*/  @UP0 UIADD3 UR6, UR10, UR5, URZ ;  /* 0x000000050a060290 */ /* 0x000fcc000fffe03f */
[----:B------:R-:W-:Y:S02]  /*28c0*/  IMAD.U32 R14, RZ, RZ, UR6 ;  /* 0x00000006ff0e7e24 */ /* 0x000fe4000f8e00ff */
[----:B------:R-:W-:Y:S02]  /*28d0*/  IMAD.U32 R19, RZ, RZ, UR6 ;  /* 0x00000006ff137e24 */ /* 0x000fe4000f8e00ff */
[----:B0-----:R-:W-:-:S05]  /*28e0*/  @P0 IMAD.WIDE.U32 R14, R14, -0x33333333, RZ ;  /* 0xcccccccd0e0e0825 */ /* 0x001fca00078e00ff */
[----:B------:R-:W-:-:S05]  /*28f0*/  @P0 SHF.R.U32.HI R14, RZ, 0x2, R15 ;  /* 0x00000002ff0e0819 */ /* 0x000fca000001160f */
[----:B------:R-:W-:-:S05]  /*2900*/  @P0 IMAD R14, R14, -0x5, R19 ;  /* 0xfffffffb0e0e0824 */ /* 0x000fca00078e0213 */
[----:B------:R-:W-:-:S05]  /*2910*/  @P0 LEA R14, R14, UR9, 0x3 ;  /* 0x000000090e0e0c11 */ /* 0x000fca000f8e18ff */
[----:B------:R-:W-:-:S05]  /*2920*/  @P0 VIADD R15, R14, 0x28 ;  /* 0x000000280e0f0836 */ /* 0x000fca0000000000 */
[----:B------:R-:W-:-:S04]  /*2930*/  @P0 PRMT R15, R12, 0x654, R15 ;  /* 0x000006540c0f0816 */ /* 0x000fc8000000000f */
[----:B------:R1:W-:Y:S01]  /*2940*/  @P0 SYNCS.ARRIVE.TRANS64.RED.A1T0 RZ, [R15+URZ], RZ ;  /* 0x000000ff0fff09a7 */ /* 0x0003e2000810043f */
[----:B------:R-:W-:Y:S05]  /*2950*/  @P1 BRA `(.L_x_36) ;  /* 0x0000000000041947 */ /* 0x000fea0003800000 */
[----:B------:R-:W-:Y:S01]  /*2960*/  BPT.TRAP 0x1 ;  /* 0x000000040000795c */ /* 0x000fe20000300000 */
.L_x_36:
[----:B------:R-:W-:Y:S01]  /*2970*/  SHF.L.U32 R14, R86, 0x1f, RZ ;  /* 0x0000001f560e7819 */ /* 0x000fe200000006ff */
[----:B------:R-:W-:Y:S01]  /*2980*/  UIADD3 UR5, UR22, UR5, URZ ;  /* 0x0000000516057290 */ /* 0x000fe2000fffe03f */
[----:B------:R-:W3:Y:S01]  /*2990*/  LDC R26, c[0x0][0x288] ;  /* 0x0000a200ff1a7b82 */ /* 0x000ee20000000800 */
[----:B------:R-:W-:Y:S01]  /*29a0*/  UISETP.GE.U32.AND UP1, UPT, UR22, 0x5, UPT ;  /* 0x000000051600788c */ /* 0x000fe2000bf26070 */
[----:B------:R-:W-:Y:S01]  /*29b0*/  IMAD.SHL.U32 R24, R17, 0x2, RZ ;  /* 0x0000000211187824 */ /* 0x000fe200078e00ff */
[----:B------:R-:W-:Y:S02]  /*29c0*/  UISETP.GT.U32.AND UP0, UPT, UR5, 0x4, UPT ;  /* 0x000000040500788c */ /* 0x000fe4000bf04070 */
[----:B------:R-:W-:Y:S02]  /*29d0*/  UIMAD.WIDE.U32 UR6, UR5, -0x33333333, URZ ;  /* 0xcccccccd050678a5 */ /* 0x000fe4000f8e003f */
[----:B------:R-:W-:Y:S01]  /*29e0*/  UISETP.LT.U32.AND UP0, UPT, UR22, 0x5, UP0 ;  /* 0x000000051600788c */ /* 0x000fe20008701070 */
[----:B------:R-:W2:Y:S01]  /*29f0*/  SYNCS.PHASECHK.TRANS64.TRYWAIT P1, [UR11+0x8], R14 ;  /* 0x0000080eff0075a7 */ /* 0x000ea2000802014b */
[----:B------:R-:W-:Y:S01]  /*2a00*/  USHF.R.U32.HI UR6, URZ, 0x2, UR7 ;  /* 0x000000023f067899 */ /* 0x000fe20008011607 */
[----:B------:R-:W-:Y:S01]  /*2a10*/  SHF.R.S32.HI R25, RZ, 0x1f, R24 ;  /* 0x0000001fff197819 */ /* 0x000fe20000011418 */
[----:B------:R-:W-:-:S02]  /*2a20*/  USEL UR8, URZ, 0x1, !UP0 ;  /* 0x000000013f087887 */ /* 0x000fc4000c000000 */
[----:B------:R-:W-:Y:S02]  /*2a30*/  UIMAD UR5, UR6, -0x5, UR5 ;  /* 0xfffffffb060578a4 */ /* 0x000fe4000f8e0205 */
[----:B------:R-:W-:-:S04]  /*2a40*/  ULOP3.LUT UR4, UR4, UR8, URZ, 0x3c, !UPT ;  /* 0x0000000804047292 */ /* 0x000fc8000f8e3c3f */
[----:B------:R-:W-:Y:S01]  /*2a50*/  @UP1 ULOP3.LUT UR4, UR4, 0x1, UR6, 0x78, !UPT ;  /* 0x0000000104041892 */ /* 0x000fe2000f8e7806 */
[----:B--23--:R-:W-:Y:S11]  /*2a60*/  @!P1 BRA `(.L_x_38) ;  /* 0x0000003c00e49947 */ /* 0x00cff60003800000 */
.L_x_133:
[----:B------:R-:W-:Y:S01]  /*2a70*/  IMAD.SHL.U32 R27, R6, 0x40, RZ ;  /* 0x00000040061b7824 */ /* 0x000fe200078e00ff */
[----:B------:R-:W-:Y:S01]  /*2a80*/  ULDC UR8, c[0x0][0x284] ;  /* 0x0000a10000087ab9 */ /* 0x000fe20000000800 */
[----:B------:R-:W-:Y:S01]  /*2a90*/  IMAD.SHL.U32 R33, R4, 0x40, RZ ;  /* 0x0000004004217824 */ /* 0x000fe200078e00ff */
[----:B------:R-:W-:Y:S01]  /*2aa0*/  SHF.R.S32.HI R34, RZ, 0x1f, R5 ;  /* 0x0000001fff227819 */ /* 0x000fe20000011405 */
[----:B------:R-:W-:Y:S01]  /*2ab0*/  ULDC.64 UR6, c[0x0][0x5d0] ;  /* 0x0001740000067ab9 */ /* 0x000fe20000000a00 */
[----:B------:R-:W-:Y:S01]  /*2ac0*/  ISETP.GE.AND P1, PT, R27, UR8, PT ;  /* 0x000000081b007c0c */ /* 0x000fe2000bf26270 */
[----:B01----:R-:W-:Y:S01]  /*2ad0*/  IMAD.WIDE.U32 R14, R5, UR6, R24 ;  /* 0x00000006050e7c25 */ /* 0x003fe2000f8e0018 */
[----:B------:R-:W-:Y:S02]  /*2ae0*/  SHF.R.S32.HI R32, RZ, 0x1f, R33 ;  /* 0x0000001fff207819 */ /* 0x000fe40000011421 */
[C---:B------:R-:W-:Y:S01]  /*2af0*/  ISETP.GE.OR P1, PT, R33.reuse, R26, P1 ;  /* 0x0000001a2100720c */ /* 0x040fe20000f26670 */
[----:B------:R-:W-:Y:S01]  /*2b00*/  IMAD R4, R34, UR6, RZ ;  /* 0x0000000622047c24 */ /* 0x000fe2000f8e02ff */
[----:B------:R-:W-:-:S03]  /*2b10*/  IADD3 R14, P2, R33, R14, RZ ;  /* 0x0000000e210e7210 */ /* 0x000fc60007f5e0ff */
[----:B------:R-:W-:-:S05]  /*2b20*/  IMAD R19, R5, UR7, R4 ;  /* 0x0000000705137c24 */ /* 0x000fca000f8e0204 */
[----:B------:R-:W-:-:S03]  /*2b30*/  IADD3.X R15, R32, R15, R19, P2, !PT ;  /* 0x0000000f200f7210 */ /* 0x000fc600017fe413 */
[----:B------:R-:W-:Y:S05]  /*2b40*/  @P1 BRA `(.L_x_39) ;  /* 0x0000002400a81947 */ /* 0x000fea0003800000 */
[----:B------:R-:W0:Y:S01]  /*2b50*/  LDC.64 R30, c[0x0][0x5c8] ;  /* 0x00017200ff1e7b82 */ /* 0x000e220000000a00 */
[----:B------:R-:W-:Y:S01]  /*2b60*/  IMAD.WIDE R28, R6, 0x40, R10 ;  /* 0x00000040061c7825 */ /* 0x000fe200078e020a */
[----:B------:R-:W-:Y:S01]  /*2b70*/  ULDC.64 UR6, c[0x0][0x5c0] ;  /* 0x0001700000067ab9 */ /* 0x000fe20000000a00 */
[----:B------:R-:W-:Y:S02]  /*2b80*/  BSSY B0, `(.L_x_39) ;  /* 0x0000266000007945 */ /* 0x000fe40003800000 */
[----:B------:R-:W-:Y:S02]  /*2b90*/  IMAD R26, R17, -0x2, R26 ;  /* 0xfffffffe111a7824 */ /* 0x000fe400078e021a */
[----:B------:R-:W-:Y:S02]  /*2ba0*/  IMAD.IADD R6, R20, 0x1, -R27 ;  /* 0x0000000114067824 */ /* 0x000fe400078e0a1b */
[----:B------:R-:W-:Y:S02]  /*2bb0*/  IMAD.IADD R26, R26, 0x1, -R33 ;  /* 0x000000011a1a7824 */ /* 0x000fe400078e0a21 */
[----:B0-----:R-:W-:-:S02]  /*2bc0*/  IMAD R4, R29, R30, RZ ;  /* 0x0000001e1d047224 */ /* 0x001fc400078e02ff */
[----:B------:R-:W-:-:S04]  /*2bd0*/  IMAD.WIDE.U32 R14, R28, R30, R14 ;  /* 0x0000001e1c0e7225 */ /* 0x000fc800078e000e */
[----:B------:R-:W-:Y:S01]  /*2be0*/  IMAD R19, R28, R31, R4 ;  /* 0x0000001f1c137224 */ /* 0x000fe200078e0204 */
[----:B------:R-:W-:Y:S02]  /*2bf0*/  LEA R4, P1, R30, R14, 0x3 ;  /* 0x0000000e1e047211 */ /* 0x000fe400078218ff */
[----:B------:R-:W-:Y:S01]  /*2c00*/  IADD3 R18, P2, R14, UR6, RZ ;  /* 0x000000060e127c10 */ /* 0x000fe2000ff5e0ff */
[----:B------:R-:W-:Y:S01]  /*2c10*/  IMAD.IADD R19, R15, 0x1, R19 ;  /* 0x000000010f137824 */ /* 0x000fe200078e0213 */
[----:B------:R-:W-:-:S04]  /*2c20*/  IADD3 R14, P3, R4, UR6, RZ ;  /* 0x00000006040e7c10 */ /* 0x000fc8000ff7e0ff */
[----:B------:R-:W-:Y:S02]  /*2c30*/  LEA.HI.X R4, R30, R19, R31, 0x3, P1 ;  /* 0x000000131e047211 */ /* 0x000fe400008f1c1f */
[----:B----45:R-:W-:Y:S02]  /*2c40*/  FSETP.NEU.AND P1, PT, R16, RZ, PT ;  /* 0x000000ff1000720b */ /* 0x030fe40003f2d000 */
[----:B------:R-:W-:Y:S02]  /*2c50*/  IADD3.X R19, R19, UR7, RZ, P2, !PT ;  /* 0x0000000713137c10 */ /* 0x000fe400097fe4ff */
[----:B------:R-:W-:-:S09]  /*2c60*/  IADD3.X R15, R4, UR7, RZ, P3, !PT ;  /* 0x00000007040f7c10 */ /* 0x000fd20009ffe4ff */
[----:B------:R-:W-:Y:S05]  /*2c70*/  @!P1 BRA `(.L_x_40) ;  /* 0x0000001c00189947 */ /* 0x000fea0003800000 */
[----:B------:R-:W-:Y:S01]  /*2c80*/  ULDC.64 UR6, c[0x0][0x5b8] ;  /* 0x00016e0000067ab9 */ /* 0x000fe20000000a00 */
[----:B------:R-:W-:Y:S01]  /*2c90*/  ISETP.GE.AND P2, PT, R26, 0x1, PT ;  /* 0x000000011a00780c */ /* 0x000fe20003f46270 */
[----:B------:R-:W-:Y:S01]  /*2ca0*/  IMAD.WIDE.U32 R24, R5, UR6, R24 ;  /* 0x0000000605187c25 */ /* 0x000fe2000f8e0018 */
[----:B------:R-:W-:Y:S01]  /*2cb0*/  ULDC.64 UR16, c[0x0][0x5a8] ;  /* 0x00016a0000107ab9 */ /* 0x000fe20000000a00 */
[----:B------:R-:W-:Y:S01]  /*2cc0*/  BSSY B1, `(.L_x_41) ;  /* 0x000000f000017945 */ /* 0x000fe20003800000 */
[----:B------:R-:W-:Y:S01]  /*2cd0*/  ISETP.LT.OR P5, PT, R6, 0x1, !P2 ;  /* 0x000000010600780c */ /* 0x000fe200057a1670 */
[----:B------:R-:W-:Y:S01]  /*2ce0*/  IMAD R4, R34, UR6, RZ ;  /* 0x0000000622047c24 */ /* 0x000fe2000f8e02ff */
[----:B------:R-:W-:-:S03]  /*2cf0*/  IADD3 R24, P1, R33, R24, RZ ;  /* 0x0000001821187210 */ /* 0x000fc60007f3e0ff */
[----:B------:R-:W-:Y:S01]  /*2d00*/  IMAD R5, R5, UR7, R4 ;  /* 0x0000000705057c24 */ /* 0x000fe2000f8e0204 */
[----:B------:R-:W-:Y:S02]  /*2d10*/  ULDC.64 UR6, c[0x0][0x5b0] ;  /* 0x00016c0000067ab9 */ /* 0x000fe40000000a00 */
[----:B------:R-:W-:Y:S02]  /*2d20*/  IMAD R27, R29, UR6, RZ ;  /* 0x000000061d1b7c24 */ /* 0x000fe4000f8e02ff */
[----:B------:R-:W-:Y:S02]  /*2d30*/  IADD3.X R25, R32, R25, R5, P1, !PT ;  /* 0x0000001920197210 */ /* 0x000fe40000ffe405 */
[C---:B------:R-:W-:Y:S02]  /*2d40*/  IMAD R27, R28.reuse, UR7, R27 ;  /* 0x000000071c1b7c24 */ /* 0x040fe4000f8e021b */
[----:B------:R-:W-:-:S03]  /*2d50*/  IMAD.WIDE.U32 R4, R28, UR6, R24 ;  /* 0x000000061c047c25 */ /* 0x000fc6000f8e0018 */
[----:B------:R-:W-:-:S04]  /*2d60*/  IADD3 R4, P1, R4, UR16, RZ ;  /* 0x0000001004047c10 */ /* 0x000fc8000ff3e0ff */
[--C-:B------:R-:W-:Y:S02]  /*2d70*/  IADD3.X R5, R5, UR17, R27.reuse, P1, !PT ;  /* 0x0000001105057c10 */ /* 0x100fe40008ffe41b */
[----:B------:R-:W-:Y:S01]  /*2d80*/  PRMT R27, RZ, 0x7610, R27 ;  /* 0x00007610ff1b7816 */ /* 0x000fe2000000001b */
[----:B------:R-:W-:Y:S06]  /*2d90*/  @P5 BRA `(.L_x_42) ;  /* 0x0000000000045947 */ /* 0x000fec0003800000 */
[----:B------:R0:W5:Y:S02]  /*2da0*/  LDG.E.U8 R27, desc[UR20][R4.64] ;  /* 0x00000014041b7981 */ /* 0x000164000c1e1100 */
.L_x_42:
[----:B------:R-:W-:Y:S05]  /*2db0*/  BSYNC B1 ;  /* 0x0000000000017941 */ /* 0x000fea0003800000 */
.L_x_41:
[----:B-----5:R-:W-:Y:S01]  /*2dc0*/  LOP3.LUT R27, R27, 0xff, RZ, 0xc0, !PT ;  /* 0x000000ff1b1b7812 */ /* 0x020fe200078ec0ff */
[----:B------:R-:W-:Y:S01]  /*2dd0*/  BSSY B1, `(.L_x_43) ;  /* 0x000000c000017945 */ /* 0x000fe20003800000 */
[----:B------:R-:W-:Y:S02]  /*2de0*/  ISETP.GE.AND P1, PT, R26, 0x2, PT ;  /* 0x000000021a00780c */ /* 0x000fe40003f26270 */
[----:B------:R-:W-:Y:S02]  /*2df0*/  F2FP.F16.E5M2.UNPACK_B R27, R27 ;  /* 0x0000001bff1b723e */ /* 0x000fe400020004ff */
[----:B------:R-:W-:-:S03]  /*2e00*/  ISETP.LT.OR P3, PT, R6, 0x1, !P1 ;  /* 0x000000010600780c */ /* 0x000fc60004f61670 */
[----:B------:R-:W-:-:S05]  /*2e10*/  HADD2.F32 R27, -RZ, R27.H0_H0 ;  /* 0x2000001bff1b7230 */ /* 0x000fca0000004100 */
[----:B------:R-:W-:Y:S01]  /*2e20*/  FMUL R30, R27, R16 ;  /* 0x000000101b1e7220 */ /* 0x000fe20000400000 */
[----:B------:R-:W-:-:S03]  /*2e30*/  PRMT R27, RZ, 0x7610, R27 ;  /* 0x00007610ff1b7816 */ /* 0x000fc6000000001b */
[----:B------:R-:W-:-:S05]  /*2e40*/  FFMA R30, R83, R13, R30 ;  /* 0x0000000d531e7223 */ /* 0x000fca000000001e */
[----:B------:R-:W-:-:S05]  /*2e50*/  F2FP.SATFINITE.E5M2.F32.PACK_AB_MERGE_C R31, RZ, R30, RZ ;  /* 0x0000001eff1f723e */ /* 0x000fca00048060ff */
[----:B------:R1:W-:Y:S01]  /*2e60*/  @!P5 STG.E.U8 desc[UR20][R18.64], R31 ;  /* 0x0000001f1200d986 */ /* 0x0003e2000c101114 */
[----:B------:R-:W-:Y:S05]  /*2e70*/  @P3 BRA `(.L_x_44) ;  /* 0x0000000000043947 */ /* 0x000fea0003800000 */
[----:B------:R2:W5:Y:S02]  /*2e80*/  LDG.E.U8 R27, desc[UR20][R4.64+0x1] ;  /* 0x00000114041b7981 */ /* 0x000564000c1e1100 */
.L_x_44:
[----:B------:R-:W-:Y:S05]  /*2e90*/  BSYNC B1 ;  /* 0x0000000000017941 */ /* 0x000fea0003800000 */
.L_x_43:
[----:B-----5:R-:W-:Y:S01]  /*2ea0*/  LOP3.LUT R27, R27, 0xff, RZ, 0xc0, !PT ;  /* 0x000000ff1b1b7812 */ /* 0x020fe200078ec0ff */
[----:B------:R-:W-:Y:S01]  /*2eb0*/  BSSY B1, `(.L_x_45) ;  /* 0x0000012000017945 */ /* 0x000fe20003800000 */
[----:B-1----:R-:W-:Y:S02]  /*2ec0*/  IADD3 R31, P5, R28, 0x8, RZ ;  /* 0x000000081c1f7810 */ /* 0x002fe40007fbe0ff */
[----:B------:R-:W-:Y:S02]  /*2ed0*/  F2FP.F16.E5M2.UNPACK_B R27, R27 ;  /* 0x0000001bff1b723e */ /* 0x000fe400020004ff */
[----:B------:R-:W-:Y:S01]  /*2ee0*/  ISETP.LT.OR P2, PT, R6, 0x9, !P2 ;  /* 0x000000090600780c */ /* 0x000fe20005741670 */
[----:B------:R-:W-:Y:S02]  /*2ef0*/  IMAD.X R28, RZ, RZ, R29, P5 ;  /* 0x000000ffff1c7224 */ /* 0x000fe400028e061d */
[----:B------:R-:W-:Y:S02]  /*2f00*/  HADD2.F32 R27, -RZ, R27.H0_H0 ;  /* 0x2000001bff1b7230 */ /* 0x000fe40000004100 */
[----:B------:R-:W-:-:S02]  /*2f10*/  IMAD R28, R28, UR6, RZ ;  /* 0x000000061c1c7c24 */ /* 0x000fc4000f8e02ff */
[----:B------:R-:W-:-:S04]  /*2f20*/  IMAD.WIDE.U32 R24, R31, UR6, R24 ;  /* 0x000000061f187c25 */ /* 0x000fc8000f8e0018 */
[----:B------:R-:W-:Y:S01]  /*2f30*/  FMUL R27, R27, R16 ;  /* 0x000000101b1b7220 */ /* 0x000fe20000400000 */
[----:B------:R-:W-:-:S03]  /*2f40*/  IMAD R31, R31, UR7, R28 ;  /* 0x000000071f1f7c24 */ /* 0x000fc6000f8e021c */
[----:B------:R-:W-:Y:S01]  /*2f50*/  FFMA R27, R84, R13, R27 ;  /* 0x0000000d541b7223 */ /* 0x000fe2000000001b */
[----:B------:R-:W-:-:S04]  /*2f60*/  IADD3 R24, P5, R24, UR16, RZ ;  /* 0x0000001018187c10 */ /* 0x000fc8000ffbe0ff */
[----:B------:R-:W-:Y:S02]  /*2f70*/  F2FP.SATFINITE.E5M2.F32.PACK_AB_MERGE_C R29, RZ, R27, RZ ;  /* 0x0000001bff1d723e */ /* 0x000fe400048060ff */
[----:B------:R-:W-:Y:S02]  /*2f80*/  IADD3.X R25, R25, UR17, R31, P5, !PT ;  /* 0x0000001119197c10 */ /* 0x000fe4000affe41f */
[----:B------:R-:W-:Y:S01]  /*2f90*/  PRMT R27, RZ, 0x7610, R27 ;  /* 0x00007610ff1b7816 */ /* 0x000fe2000000001b */
[----:B------:R1:W-:Y:S01]  /*2fa0*/  @!P3 STG.E.U8 desc[UR20][R18.64+0x1], R29 ;  /* 0x0000011d1200b986 */ /* 0x0003e2000c101114 */
[----:B------:R-:W-:Y:S05]  /*2fb0*/  @P2 BRA `(.L_x_46) ;  /* 0x0000000000042947 */ /* 0x000fea0003800000 */
[----:B------:R3:W5:Y:S02]  /*2fc0*/  LDG.E.U8 R27, desc[UR20][R24.64] ;  /* 0x00000014181b7981 */ /* 0x000764000c1e1100 */
.L_x_46:
[----:B------:R-:W-:Y:S05]  /*2fd0*/  BSYNC B1 ;  /* 0x0000000000017941 */ /* 0x000fea0003800000 */
.L_x_45:
[----:B-----5:R-:W-:Y:S01]  /*2fe0*/  LOP3.LUT R27, R27, 0xff, RZ, 0xc0, !PT ;  /* 0x000000ff1b1b7812 */ /* 0x020fe200078ec0ff */
[----:B------:R-:W-:Y:S01]  /*2ff0*/  BSSY B1, `(.L_x_47) ;  /* 0x000000b000017945 */ /* 0x000fe20003800000 */
[----:B------:R-:W-:Y:S02]  /*3000*/  ISETP.LT.OR P1, PT, R6, 0x9, !P1 ;  /* 0x000000090600780c */ /* 0x000fe40004f21670 */
[----:B------:R-:W-:-:S05]  /*3010*/  F2FP.F16.E5M2.UNPACK_B R27, R27 ;  /* 0x0000001bff1b723e */ /* 0x000fca00020004ff */
[----:B------:R-:W-:-:S05]  /*3020*/  HADD2.F32 R27, -RZ, R27.H0_H0 ;  /* 0x2000001bff1b7230 */ /* 0x000fca0000004100 */
[----:B------:R-:W-:Y:S01]  /*3030*/  FMUL R28, R27, R16 ;  /* 0x000000101b1c7220 */ /* 0x000fe20000400000 */
[----:B------:R-:W-:-:S03]  /*3040*/  PRMT R27, RZ, 0x7610, R27 ;  /* 0x00007610ff1b7816 */ /* 0x000fc6000000001b */
[----:B------:R-:W-:-:S05]  /*3050*/  FFMA R28, R81, R13, R28 ;  /* 0x0000000d511c7223 */ /* 0x000fca000000001c */
[----:B-1----:R-:W-:-:S05]  /*3060*/  F2FP.SATFINITE.E5M2.F32.PACK_AB_MERGE_C R29, RZ, R28, RZ ;  /* 0x0000001cff1d723e */ /* 0x002fca00048060ff */
[----:B------:R1:W-:Y:S01]  /*3070*/  @!P2 STG.E.U8 desc[UR20][R14.64], R29 ;  /* 0x0000001d0e00a986 */ /* 0x0003e2000c101114 */
[----:B------:R-:W-:Y:S05]  /*3080*/  @P1 BRA `(.L_x_48) ;  /* 0x0000000000041947 */ /* 0x000fea0003800000 */
[----:B------:R4:W5:Y:S02]  /*3090*/  LDG.E.U8 R27, desc[UR20][R24.64+0x1] ;  /* 0x00000114181b7981 */ /* 0x000964000c1e1100 */
.L_x_48:
[----:B------:R-:W-:Y:S05]  /*30a0*/  BSYNC B1 ;  /* 0x0000000000017941 */ /* 0x000fea0003800000 */
.L_x_47:
[----:B-----5:R-:W-:Y:S01]  /*30b0*/  LOP3.LUT R27, R27, 0xff, RZ, 0xc0, !PT ;  /* 0x000000ff1b1b7812 */ /* 0x020fe200078ec0ff */
[----:B------:R-:W-:Y:S01]  /*30c0*/  BSSY B1, `(.L_x_49) ;  /* 0x000000c000017945 */ /* 0x000fe20003800000 */
[----:B------:R-:W-:Y:S02]  /*30d0*/  ISETP.GE.AND P2, PT, R26, 0x9, PT ;  /* 0x000000091a00780c */ /* 0x000fe40003f46270 */
[----:B------:R-:W-:Y:S02]  /*30e0*/  F2FP.F16.E5M2.UNPACK_B R27, R27 ;  /* 0x0000001bff1b723e */ /* 0x000fe400020004ff */
[----:B------:R-:W-:-:S03]  /*30f0*/  ISETP.LT.OR P3, PT, R6, 0x1, !P2 ;  /* 0x000000010600780c */ /* 0x000fc60005761670 */
[----:B------:R-:W-:-:S05]  /*3100*/  HADD2.F32 R27, -RZ, R27.H0_H0 ;  /* 0x2000001bff1b7230 */ /* 0x000fca0000004100 */
[----:B------:R-:W-:-:S04]  /*3110*/  FMUL R27, R27, R16 ;  /* 0x000000101b1b7220 */ /* 0x000fc80000400000 */
[----:B------:R-:W-:-:S05]  /*3120*/  FFMA R27, R82, R13, R27 ;  /* 0x0000000d521b7223 */ /* 0x000fca000000001b */
[----:B-1----:R-:W-:Y:S02]  /*3130*/  F2FP.SATFINITE.E5M2.F32.PACK_AB_MERGE_C R29, RZ, R27, RZ ;  /* 0x0000001bff1d723e */ /* 0x002fe400048060ff */
[----:B------:R-:W-:-:S03]  /*3140*/  PRMT R27, RZ, 0x7610, R27 ;  /* 0x00007610ff1b7816 */ /* 0x000fc6000000001b */
[----:B------:R1:W-:Y:S01]  /*3150*/  @!P1 STG.E.U8 desc[UR20][R14.64+0x1], R29 ;  /* 0x0000011d0e009986 */ /* 0x0003e2000c101114 */
[----:B------:R-:W-:Y:S05]  /*3160*/  @P3 BRA `(.L_x_50) ;  /* 0x0000000000043947 */ /* 0x000fea0003800000 */
[----:B------:R0:W5:Y:S02]  /*3170*/  LDG.E.U8 R27, desc[UR20][R4.64+0x8] ;  /* 0x00000814041b7981 */ /* 0x000164000c1e1100 */
.L_x_50:
[----:B------:R-:W-:Y:S05]  /*3180*/  BSYNC B1 ;  /* 0x0000000000017941 */ /* 0x000fea0003800000 */
.L_x_49:
        /* <DEDUP_REMOVED lines=13> */
.L_x_52:
[----:B------:R-:W-:Y:S05]  /*3260*/  BSYNC B1 ;  /* 0x0000000000017941 */ /* 0x000fea0003800000 */
.L_x_51:
[----:B-----5:R-:W-:Y:S01]  /*3270*/  LOP3.LUT R27, R27, 0xff, RZ, 0xc0, !PT ;  /* 0x000000ff1b1b7812 */ /* 0x020fe200078ec0ff */
[----:B------:R-:W-:Y:S01]  /*3280*/  BSSY B1, `(.L_x_53) ;  /* 0x000000b000017945 */ /* 0x000fe20003800000 */
[----:B------:R-:W-:Y:S02]  /*3290*/  ISETP.LT.OR P2, PT, R6, 0x9, !P2 ;  /* 0x000000090600780c */ /* 0x000fe40005741670 */
[----:B------:R-:W-:-:S05]  /*32a0*/  F2FP.F16.E5M2.UNPACK_B R27, R27 ;  /* 0x0000001bff1b723e */ /* 0x000fca00020004ff */
        /* <DEDUP_REMOVED lines=8> */
.L_x_54:
[----:B------:R-:W-:Y:S05]  /*3330*/  BSYNC B1 ;  /* 0x0000000000017941 */ /* 0x000fea0003800000 */
.L_x_53:
        /* <DEDUP_REMOVED lines=12> */
.L_x_56:
[----:B------:R-:W-:Y:S05]  /*3400*/  BSYNC B1 ;  /* 0x0000000000017941 */ /* 0x000fea0003800000 */
.L_x_55:
        /* <DEDUP_REMOVED lines=13> */
.L_x_58:
[----:B------:R-:W-:Y:S05]  /*34e0*/  BSYNC B1 ;  /* 0x0000000000017941 */ /* 0x000fea0003800000 */
.L_x_57:
        /* <DEDUP_REMOVED lines=13> */
.L_x_60:
[----:B------:R-:W-:Y:S05]  /*35c0*/  BSYNC B1 ;  /* 0x0000000000017941 */ /* 0x000fea0003800000 */
.L_x_59:
        /* <DEDUP_REMOVED lines=12> */
.L_x_62:
[----:B------:R-:W-:Y:S05]  /*3690*/  BSYNC B1 ;  /* 0x0000000000017941 */ /* 0x000fea0003800000 */
.L_x_61:
        /* <DEDUP_REMOVED lines=12> */
.L_x_64:
[----:B------:R-:W-:Y:S05]  /*3760*/  BSYNC B1 ;  /* 0x0000000000017941 */ /* 0x000fea0003800000 */
.L_x_63:
        /* <DEDUP_REMOVED lines=13> */
.L_x_66:
[----:B------:R-:W-:Y:S05]  /*3840*/  BSYNC B1 ;  /* 0x0000000000017941 */ /* 0x000fea0003800000 */
.L_x_65:
        /* <DEDUP_REMOVED lines=13> */
.L_x_68:
[----:B------:R-:W-:Y:S05]  /*3920*/  BSYNC B1 ;  /* 0x0000000000017941 */ /* 0x000fea0003800000 */
.L_x_67:
        /* <DEDUP_REMOVED lines=12> */
.L_x_70:
[----:B------:R-:W-:Y:S05]  /*39f0*/  BSYNC B1 ;  /* 0x0000000000017941 */ /* 0x000fea0003800000 */
.L_x_69:
        /* <DEDUP_REMOVED lines=12> */
.L_x_72:
[----:B------:R-:W-:Y:S05]  /*3ac0*/  BSYNC B1 ;  /* 0x0000000000017941 */ /* 0x000fea0003800000 */
.L_x_71:
        /* <DEDUP_REMOVED lines=13> */
.L_x_74:
[----:B------:R-:W-:Y:S05]  /*3ba0*/  BSYNC B1 ;  /* 0x0000000000017941 */ /* 0x000fea0003800000 */
.L_x_73:
        /* <DEDUP_REMOVED lines=13> */
.L_x_76:
[----:B------:R-:W-:Y:S05]  /*3c80*/  BSYNC B1 ;  /* 0x0000000000017941 */ /* 0x000fea0003800000 */
.L_x_75:
        /* <DEDUP_REMOVED lines=12> */
.L_x_78:
[----:B------:R-:W-:Y:S05]  /*3d50*/  BSYNC B1 ;  /* 0x0000000000017941 */ /* 0x000fea0003800000 */
.L_x_77:
        /* <DEDUP_REMOVED lines=12> */
.L_x_80:
[----:B------:R-:W-:Y:S05]  /*3e20*/  BSYNC B1 ;  /* 0x0000000000017941 */ /* 0x000fea0003800000 */
.L_x_79:
        /* <DEDUP_REMOVED lines=13> */
.L_x_82:
[----:B------:R-:W-:Y:S05]  /*3f00*/  BSYNC B1 ;  /* 0x0000000000017941 */ /* 0x000fea0003800000 */
.L_x_81:
        /* <DEDUP_REMOVED lines=13> */
.L_x_84:
[----:B------:R-:W-:Y:S05]  /*3fe0*/  BSYNC B1 ;  /* 0x0000000000017941 */ /* 0x000fea0003800000 */
.L_x_83:
        /* <DEDUP_REMOVED lines=12> */
.L_x_86:
[----:B------:R-:W-:Y:S05]  /*40b0*/  BSYNC B1 ;  /* 0x0000000000017941 */ /* 0x000fea0003800000 */
.L_x_85:
        /* <DEDUP_REMOVED lines=12> */
.L_x_88:
[----:B------:R-:W-:Y:S05]  /*4180*/  BSYNC B1 ;  /* 0x0000000000017941 */ /* 0x000fea0003800000 */
.L_x_87:
        /* <DEDUP_REMOVED lines=13> */
.L_x_90:
[----:B------:R-:W-:Y:S05]  /*4260*/  BSYNC B1 ;  /* 0x0000000000017941 */ /* 0x000fea0003800000 */
.L_x_89:
        /* <DEDUP_REMOVED lines=13> */
.L_x_92:
[----:B------:R-:W-:Y:S05]  /*4340*/  BSYNC B1 ;  /* 0x0000000000017941 */ /* 0x000fea0003800000 */
.L_x_91:
        /* <DEDUP_REMOVED lines=12> */
.L_x_94:
[----:B------:R-:W-:Y:S05]  /*4410*/  BSYNC B1 ;  /* 0x0000000000017941 */ /* 0x000fea0003800000 */
.L_x_93:
        /* <DEDUP_REMOVED lines=12> */
.L_x_96:
[----:B------:R-:W-:Y:S05]  /*44e0*/  BSYNC B1 ;  /* 0x0000000000017941 */ /* 0x000fea0003800000 */
.L_x_95:
        /* <DEDUP_REMOVED lines=13> */
.L_x_98:
[----:B------:R-:W-:Y:S05]  /*45c0*/  BSYNC B1 ;  /* 0x0000000000017941 */ /* 0x000fea0003800000 */
.L_x_97:
[----:B-----5:R-:W-:Y:S01]  /*45d0*/  LOP3.LUT R27, R27, 0xff, RZ, 0xc0, !PT ;  /* 0x000000ff1b1b7812 */ /* 0x020fe200078ec0ff */
[----:B------:R-:W-:Y:S01]  /*45e0*/  BSSY B1, `(.L_x_99) ;  /* 0x000000c000017945 */ /* 0x000fe20003800000 */
[----:B------:R-:W-:Y:S02]  /*45f0*/  ISETP.GE.AND P1, PT, R26, 0x3a, PT ;  /* 0x0000003a1a00780c */ /* 0x000fe40003f26270 */
[----:B------:R-:W-:Y:S02]  /*4600*/  F2FP.F16.E5M2.UNPACK_B R27, R27 ;  /* 0x0000001bff1b723e */ /* 0x000fe400020004ff */
[----:B------:R-:W-:-:S03]  /*4610*/  ISETP.LT.OR P5, PT, R6, 0x1, !P1 ;  /* 0x000000010600780c */ /* 0x000fc60004fa1670 */
[----:B------:R-:W-:-:S05]  /*4620*/  HADD2.F32 R27, -RZ, R27.H0_H0 ;  /* 0x2000001bff1b7230 */ /* 0x000fca0000004100 */
[----:B------:R-:W-:-:S04]  /*4630*/  FMUL R28, R27, R16 ;  /* 0x000000101b1c7220 */ /* 0x000fc80000400000 */
[----:B------:R-:W-:Y:S01]  /*4640*/  FFMA R28, R23, R13, R28 ;  /* 0x0000000d171c7223 */ /* 0x000fe2000000001c */
[----:B------:R-:W-:-:S04]  /*4650*/  PRMT R23, RZ, 0x7610, R23 ;  /* 0x00007610ff177816 */ /* 0x000fc80000000017 */
[----:B------:R-:W-:-:S05]  /*4660*/  F2FP.SATFINITE.E5M2.F32.PACK_AB_MERGE_C R27, RZ, R28, RZ ;  /* 0x0000001cff1b723e */ /* 0x000fca00048060ff */
[----:B------:R0:W-:Y:S01]  /*4670*/  @!P3 STG.E.U8 desc[UR20][R18.64+0x38], R27 ;  /* 0x0000381b1200b986 */ /* 0x0001e2000c101114 */
[----:B------:R-:W-:Y:S05]  /*4680*/  @P5 BRA `(.L_x_100) ;  /* 0x0000000000045947 */ /* 0x000fea0003800000 */
[----:B------:R0:W5:Y:S02]  /*4690*/  LDG.E.U8 R23, desc[UR20][R4.64+0x39] ;  /* 0x0000391404177981 */ /* 0x000164000c1e1100 */
.L_x_100:
[----:B------:R-:W-:Y:S05]  /*46a0*/  BSYNC B1 ;  /* 0x0000000000017941 */ /* 0x000fea0003800000 */
.L_x_99:
[----:B-----5:R-:W-:Y:S01]  /*46b0*/  LOP3.LUT R23, R23, 0xff, RZ, 0xc0, !PT ;  /* 0x000000ff17177812 */ /* 0x020fe200078ec0ff */
[----:B------:R-:W-:Y:S01]  /*46c0*/  BSSY B1, `(.L_x_101) ;  /* 0x000000b000017945 */ /* 0x000fe20003800000 */
[----:B------:R-:W-:Y:S02]  /*46d0*/  ISETP.LT.OR P2, PT, R6, 0x9, !P2 ;  /* 0x000000090600780c */ /* 0x000fe40005741670 */
[----:B------:R-:W-:Y:S02]  /*46e0*/  F2FP.F16.E5M2.UNPACK_B R23, R23 ;  /* 0x00000017ff17723e */ /* 0x000fe400020004ff */
[----:B0-2---:R-:W-:-:S03]  /*46f0*/  PRMT R4, RZ, 0x7610, R4 ;  /* 0x00007610ff047816 */ /* 0x005fc60000000004 */
[----:B------:R-:W-:-:S05]  /*4700*/  HADD2.F32 R23, -RZ, R23.H0_H0 ;  /* 0x20000017ff177230 */ /* 0x000fca0000004100 */
[----:B------:R-:W-:-:S04]  /*4710*/  FMUL R23, R23, R16 ;  /* 0x0000001017177220 */ /* 0x000fc80000400000 */
[----:B------:R-:W-:-:S05]  /*4720*/  FFMA R23, R56, R13, R23 ;  /* 0x0000000d38177223 */ /* 0x000fca0000000017 */
[----:B------:R-:W-:-:S05]  /*4730*/  F2FP.SATFINITE.E5M2.F32.PACK_AB_MERGE_C R23, RZ, R23, RZ ;  /* 0x00000017ff17723e */ /* 0x000fca00048060ff */
[----:B------:R0:W-:Y:S01]  /*4740*/  @!P5 STG.E.U8 desc[UR20][R18.64+0x39], R23 ;  /* 0x000039171200d986 */ /* 0x0001e2000c101114 */
[----:B------:R-:W-:Y:S05]  /*4750*/  @P2 BRA `(.L_x_102) ;  /* 0x0000000000042947 */ /* 0x000fea0003800000 */
[----:B------:R2:W5:Y:S02]  /*4760*/  LDG.E.U8 R4, desc[UR20][R24.64+0x38] ;  /* 0x0000381418047981 */ /* 0x000564000c1e1100 */
.L_x_102:
[----:B------:R-:W-:Y:S05]  /*4770*/  BSYNC B1 ;  /* 0x0000000000017941 */ /* 0x000fea0003800000 */
.L_x_101:
[----:B-----5:R-:W-:Y:S01]  /*4780*/  LOP3.LUT R4, R4, 0xff, RZ, 0xc0, !PT ;  /* 0x000000ff04047812 */ /* 0x020fe200078ec0ff */
[----:B------:R-:W-:Y:S01]  /*4790*/  BSSY B1, `(.L_x_103) ;  /* 0x000000b000017945 */ /* 0x000fe20003800000 */
[----:B------:R-:W-:Y:S02]  /*47a0*/  ISETP.LT.OR P1, PT, R6, 0x9, !P1 ;  /* 0x000000090600780c */ /* 0x000fe40004f21670 */
[----:B------:R-:W-:-:S05]  /*47b0*/  F2FP.F16.E5M2.UNPACK_B R4, R4 ;  /* 0x00000004ff04723e */ /* 0x000fca00020004ff */
[----:B------:R-:W-:-:S05]  /*47c0*/  HADD2.F32 R5, -RZ, R4.H0_H0 ;  /* 0x20000004ff057230 */ /* 0x000fca0000004100 */
[----:B------:R-:W-:-:S04]  /*47d0*/  FMUL R4, R5, R16 ;  /* 0x0000001005047220 */ /* 0x000fc80000400000 */
[----:B------:R-:W-:-:S05]  /*47e0*/  FFMA R4, R21, R13, R4 ;  /* 0x0000000d15047223 */ /* 0x000fca0000000004 */
[----:B------:R-:W-:Y:S02]  /*47f0*/  F2FP.SATFINITE.E5M2.F32.PACK_AB_MERGE_C R5, RZ, R4, RZ ;  /* 0x00000004ff05723e */ /* 0x000fe400048060ff */
[----:B------:R-:W-:-:S03]  /*4800*/  PRMT R4, RZ, 0x7610, R4 ;  /* 0x00007610ff047816 */ /* 0x000fc60000000004 */
[----:B------:R0:W-:Y:S01]  /*4810*/  @!P2 STG.E.U8 desc[UR20][R14.64+0x38], R5 ;  /* 0x000038050e00a986 */ /* 0x0001e2000c101114 */
[----:B------:R-:W-:Y:S05]  /*4820*/  @P1 BRA `(.L_x_104) ;  /* 0x0000000000041947 */ /* 0x000fea0003800000 */
[----:B------:R0:W5:Y:S02]  /*4830*/  LDG.E.U8 R4, desc[UR20][R24.64+0x39] ;  /* 0x0000391418047981 */ /* 0x000164000c1e1100 */
.L_x_104:
[----:B------:R-:W-:Y:S05]  /*4840*/  BSYNC B1 ;  /* 0x0000000000017941 */ /* 0x000fea0003800000 */
.L_x_103:
[----:B------:R-:W-:Y:S05]  /*4850*/  @P1 BRA `(.L_x_105) ;  /* 0x0000000800601947 */ /* 0x000fea0003800000 */
[----:B-----5:R-:W-:-:S04]  /*4860*/  LOP3.LUT R4, R4, 0xff, RZ, 0xc0, !PT ;  /* 0x000000ff04047812 */ /* 0x020fc800078ec0ff */
[----:B------:R-:W-:-:S05]  /*4870*/  F2FP.F16.E5M2.UNPACK_B R4, R4 ;  /* 0x00000004ff04723e */ /* 0x000fca00020004ff */
[----:B0-----:R-:W-:-:S05]  /*4880*/  HADD2.F32 R5, -RZ, R4.H0_H0 ;  /* 0x20000004ff057230 */ /* 0x001fca0000004100 */
[----:B------:R-:W-:-:S04]  /*4890*/  FMUL R5, R5, R16 ;  /* 0x0000001005057220 */ /* 0x000fc80000400000 */
[----:B------:R-:W-:-:S05]  /*48a0*/  FFMA R5, R22, R13, R5 ;  /* 0x0000000d16057223 */ /* 0x000fca0000000005 */
[----:B------:R-:W-:-:S05]  /*48b0*/  F2FP.SATFINITE.E5M2.F32.PACK_AB_MERGE_C R5, RZ, R5, RZ ;  /* 0x00000005ff05723e */ /* 0x000fca00048060ff */
[----:B------:R0:W-:Y:S01]  /*48c0*/  STG.E.U8 desc[UR20][R14.64+0x39], R5 ;  /* 0x000039050e007986 */ /* 0x0001e2000c101114 */
[----:B------:R-:W-:Y:S05]  /*48d0*/  BRA `(.L_x_105) ;  /* 0x0000000800407947 */ /* 0x000fea0003800000 */
.L_x_40:
[----:B------:R-:W-:Y:S01]  /*48e0*/  ISETP.GE.AND P1, PT, R26, 0x2, PT ;  /* 0x000000021a00780c */ /* 0x000fe20003f26270 */
[-C--:B------:R-:W-:Y:S01]  /*48f0*/  FMUL R84, R84, R13.reuse ;  /* 0x0000000d54547220 */ /* 0x080fe20000400000 */
[----:B------:R-:W-:Y:S01]  /*4900*/  ISETP.GE.AND P3, PT, R26, 0x1, PT ;  /* 0x000000011a00780c */ /* 0x000fe20003f66270 */
[-C--:B------:R-:W-:Y:S01]  /*4910*/  FMUL R83, R83, R13.reuse ;  /* 0x0000000d53537220 */ /* 0x080fe20000400000 */
[C---:B------:R-:W-:Y:S01]  /*4920*/  ISETP.LT.OR P5, PT, R6.reuse, 0x1, !P1 ;  /* 0x000000010600780c */ /* 0x040fe20004fa1670 */
[-C--:B------:R-:W-:Y:S01]  /*4930*/  FMUL R81, R81, R13.reuse ;  /* 0x0000000d51517220 */ /* 0x080fe20000400000 */
[----:B------:R-:W-:Y:S01]  /*4940*/  ISETP.LT.OR P2, PT, R6, 0x1, !P3 ;  /* 0x000000010600780c */ /* 0x000fe20005f41670 */
[-C--:B------:R-:W-:Y:S01]  /*4950*/  FMUL R82, R82, R13.reuse ;  /* 0x0000000d52527220 */ /* 0x080fe20000400000 */
[----:B------:R-:W-:Y:S01]  /*4960*/  ISETP.LT.OR P3, PT, R6, 0x9, !P3 ;  /* 0x000000090600780c */ /* 0x000fe20005f61670 */
[-C--:B------:R-:W-:Y:S01]  /*4970*/  FMUL R79, R79, R13.reuse ;  /* 0x0000000d4f4f7220 */ /* 0x080fe20000400000 */
[----:B------:R-:W-:Y:S01]  /*4980*/  F2FP.SATFINITE.E5M2.F32.PACK_AB_MERGE_C R5, RZ, R84, RZ ;  /* 0x00000054ff05723e */ /* 0x000fe200048060ff */
[----:B------:R-:W-:Y:S01]  /*4990*/  FMUL R80, R80, R13 ;  /* 0x0000000d50507220 */ /* 0x000fe20000400000 */
[----:B------:R-:W-:Y:S01]  /*49a0*/  F2FP.SATFINITE.E5M2.F32.PACK_AB_MERGE_C R83, RZ, R83, RZ ;  /* 0x00000053ff53723e */ /* 0x000fe200048060ff */
[----:B------:R-:W-:Y:S01]  /*49b0*/  FMUL R77, R77, R13 ;  /* 0x0000000d4d4d7220 */ /* 0x000fe20000400000 */
[----:B------:R-:W-:Y:S01]  /*49c0*/  F2FP.SATFINITE.E5M2.F32.PACK_AB_MERGE_C R81, RZ, R81, RZ ;  /* 0x00000051ff51723e */ /* 0x000fe200048060ff */
[-C--:B------:R-:W-:Y:S01]  /*49d0*/  FMUL R78, R78, R13.reuse ;  /* 0x0000000d4e4e7220 */ /* 0x080fe20000400000 */
[----:B------:R-:W-:Y:S01]  /*49e0*/  ISETP.LT.OR P1, PT, R6, 0x9, !P1 ;  /* 0x000000090600780c */ /* 0x000fe20004f21670 */
[----:B------:R0:W-:Y:S01]  /*49f0*/  @!P5 STG.E.U8 desc[UR20][R18.64+0x1], R5 ;  /* 0x000001051200d986 */ /* 0x0001e2000c101114 */
[C---:B------:R-:W-:Y:S01]  /*4a00*/  ISETP.GE.AND P5, PT, R26.reuse, 0x9, PT ;  /* 0x000000091a00780c */ /* 0x040fe20003fa6270 */
[----:B------:R-:W-:Y:S01]  /*4a10*/  FMUL R75, R75, R13 ;  /* 0x0000000d4b4b7220 */ /* 0x000fe20000400000 */
[----:B------:R-:W-:Y:S01]  /*4a20*/  F2FP.SATFINITE.E5M2.F32.PACK_AB_MERGE_C R79, RZ, R79, RZ ;  /* 0x0000004fff4f723e */ /* 0x000fe200048060ff */
[----:B------:R-:W-:Y:S01]  /*4a30*/  @!P2 STG.E.U8 desc[UR20][R18.64], R83 ;  /* 0x000000531200a986 */ /* 0x000fe2000c101114 */
[----:B------:R-:W-:Y:S01]  /*4a40*/  ISETP.GE.AND P2, PT, R26, 0xa, PT ;  /* 0x0000000a1a00780c */ /* 0x000fe20003f46270 */
[-C--:B------:R-:W-:Y:S01]  /*4a50*/  FMUL R76, R76, R13.reuse ;  /* 0x0000000d4c4c7220 */ /* 0x080fe20000400000 */
[----:B------:R-:W-:Y:S01]  /*4a60*/  F2FP.SATFINITE.E5M2.F32.PACK_AB_MERGE_C R25, RZ, R80, RZ ;  /* 0x00000050ff19723e */ /* 0x000fe200048060ff */
[----:B------:R-:W-:Y:S01]  /*4a70*/  @!P3 STG.E.U8 desc[UR20][R14.64], R81 ;  /* 0x000000510e00b986 */ /* 0x000fe2000c101114 */
[C---:B------:R-:W-:Y:S01]  /*4a80*/  ISETP.LT.OR P3, PT, R6.reuse, 0x1, !P5 ;  /* 0x000000010600780c */ /* 0x040fe20006f61670 */
[-C--:B------:R-:W-:Y:S01]  /*4a90*/  FMUL R73, R73, R13.reuse ;  /* 0x0000000d49497220 */ /* 0x080fe20000400000 */
[----:B------:R-:W-:Y:S01]  /*4aa0*/  ISETP.LT.OR P6, PT, R6, 0x1, !P2 ;  /* 0x000000010600780c */ /* 0x000fe200057c1670 */
[-C--:B------:R-:W-:Y:S01]  /*4ab0*/  FMUL R74, R74, R13.reuse ;  /* 0x0000000d4a4a7220 */ /* 0x080fe20000400000 */
[----:B------:R-:W-:Y:S01]  /*4ac0*/  ISETP.LT.OR P5, PT, R6, 0x9, !P5 ;  /* 0x000000090600780c */ /* 0x000fe20006fa1670 */
[-C--:B------:R-:W-:Y:S01]  /*4ad0*/  FMUL R71, R71, R13.reuse ;  /* 0x0000000d47477220 */ /* 0x080fe20000400000 */
[----:B0-----:R-:W-:Y:S01]  /*4ae0*/  F2FP.SATFINITE.E5M2.F32.PACK_AB_MERGE_C R5, RZ, R82, RZ ;  /* 0x00000052ff05723e */ /* 0x001fe200048060ff */
[----:B------:R-:W-:Y:S01]  /*4af0*/  FMUL R72, R72, R13 ;  /* 0x0000000d48487220 */ /* 0x000fe20000400000 */
[----:B------:R-:W-:Y:S01]  /*4b00*/  F2FP.SATFINITE.E5M2.F32.PACK_AB_MERGE_C R77, RZ, R77, RZ ;  /* 0x0000004dff4d723e */ /* 0x000fe200048060ff */
[-C--:B------:R-:W-:Y:S01]  /*4b10*/  FMUL R69, R69, R13.reuse ;  /* 0x0000000d45457220 */ /* 0x080fe20000400000 */
[----:B------:R-:W-:Y:S01]  /*4b20*/  ISETP.LT.OR P2, PT, R6, 0x9, !P2 ;  /* 0x000000090600780c */ /* 0x000fe20005741670 */
[----:B------:R0:W-:Y:S01]  /*4b30*/  @!P1 STG.E.U8 desc[UR20][R14.64+0x1], R5 ;  /* 0x000001050e009986 */ /* 0x0001e2000c101114 */
[----:B------:R-:W-:Y:S01]  /*4b40*/  ISETP.GE.AND P1, PT, R26, 0x12, PT ;  /* 0x000000121a00780c */ /* 0x000fe20003f26270 */
[----:B------:R-:W-:Y:S01]  /*4b50*/  FMUL R70, R70, R13 ;  /* 0x0000000d46467220 */ /* 0x000fe20000400000 */
[----:B------:R-:W-:Y:S01]  /*4b60*/  F2FP.SATFINITE.E5M2.F32.PACK_AB_MERGE_C R75, RZ, R75, RZ ;  /* 0x0000004bff4b723e */ /* 0x000fe200048060ff */
[----:B------:R-:W-:Y:S01]  /*4b70*/  @!P3 STG.E.U8 desc[UR20][R18.64+0x8], R79 ;  /* 0x0000084f1200b986 */ /* 0x000fe2000c101114 */
[----:B------:R-:W-:Y:S01]  /*4b80*/  ISETP.GE.AND P3, PT, R26, 0x11, PT ;  /* 0x000000111a00780c */ /* 0x000fe20003f66270 */
[----:B------:R-:W-:Y:S01]  /*4b90*/  FMUL R68, R68, R13 ;  /* 0x0000000d44447220 */ /* 0x000fe20000400000 */
[----:B------:R-:W-:Y:S01]  /*4ba0*/  F2FP.SATFINITE.E5M2.F32.PACK_AB_MERGE_C R73, RZ, R73, RZ ;  /* 0x00000049ff49723e */ /* 0x000fe200048060ff */
[----:B------:R1:W-:Y:S01]  /*4bb0*/  @!P6 STG.E.U8 desc[UR20][R18.64+0x9], R25 ;  /* 0x000009191200e986 */ /* 0x0003e2000c101114 */
[C---:B------:R-:W-:Y:S01]  /*4bc0*/  ISETP.LT.OR P6, PT, R6.reuse, 0x1, !P1 ;  /* 0x000000010600780c */ /* 0x040fe20004fc1670 */
[-C--:B------:R-:W-:Y:S01]  /*4bd0*/  FMUL R67, R67, R13.reuse ;  /* 0x0000000d43437220 */ /* 0x080fe20000400000 */
[C---:B------:R-:W-:Y:S01]  /*4be0*/  ISETP.LT.OR P1, PT, R6.reuse, 0x9, !P1 ;  /* 0x000000090600780c */ /* 0x040fe20004f21670 */
[----:B------:R-:W-:Y:S01]  /*4bf0*/  @!P5 STG.E.U8 desc[UR20][R14.64+0x8], R77 ;  /* 0x0000084d0e00d986 */ /* 0x000fe2000c101114 */
[C---:B------:R-:W-:Y:S01]  /*4c00*/  ISETP.LT.OR P5, PT, R6.reuse, 0x1, !P3 ;  /* 0x000000010600780c */ /* 0x040fe20005fa1670 */
[-C--:B------:R-:W-:Y:S01]  /*4c10*/  FMUL R65, R65, R13.reuse ;  /* 0x0000000d41417220 */ /* 0x080fe20000400000 */
[----:B------:R-:W-:Y:S01]  /*4c20*/  ISETP.LT.OR P3, PT, R6, 0x9, !P3 ;  /* 0x000000090600780c */ /* 0x000fe20005f61670 */
[-C--:B------:R-:W-:Y:S01]  /*4c30*/  FMUL R66, R66, R13.reuse ;  /* 0x0000000d42427220 */ /* 0x080fe20000400000 */
[----:B0-----:R-:W-:Y:S01]  /*4c40*/  F2FP.SATFINITE.E5M2.F32.PACK_AB_MERGE_C R5, RZ, R78, RZ ;  /* 0x0000004eff05723e */ /* 0x001fe200048060ff */
[----:B------:R-:W-:Y:S01]  /*4c50*/  FMUL R64, R64, R13 ;  /* 0x0000000d40407220 */ /* 0x000fe20000400000 */
[----:B------:R-:W-:Y:S01]  /*4c60*/  F2FP.SATFINITE.E5M2.F32.PACK_AB_MERGE_C R71, RZ, R71, RZ ;  /* 0x00000047ff47723e */ /* 0x000fe200048060ff */
[-C--:B------:R-:W-:Y:S01]  /*4c70*/  FMUL R63, R63, R13.reuse ;  /* 0x0000000d3f3f7220 */ /* 0x080fe20000400000 */
[----:B-1----:R-:W-:Y:S01]  /*4c80*/  F2FP.SATFINITE.E5M2.F32.PACK_AB_MERGE_C R25, RZ, R76, RZ ;  /* 0x0000004cff19723e */ /* 0x002fe200048060ff */
[----:B------:R0:W-:Y:S01]  /*4c90*/  @!P2 STG.E.U8 desc[UR20][R14.64+0x9], R5 ;  /* 0x000009050e00a986 */ /* 0x0001e2000c101114 */
[C---:B------:R-:W-:Y:S01]  /*4ca0*/  ISETP.GE.AND P2, PT, R26.reuse, 0x1a, PT ;  /* 0x0000001a1a00780c */ /* 0x040fe20003f46270 */
        /* <DEDUP_REMOVED lines=29> */
[----:B------:R-:W-:Y:S01]  /*4e80*/  ISETP.LT.OR P6, PT, R6, 0x1, !P3 ;  /* 0x000000010600780c */ /* 0x000fe20005fc1670 */
[----:B------:R-:W-:Y:S01]  /*4e90*/  FMUL R22, R22, R13 ;  /* 0x0000000d16167220 */ /* 0x000fe20000400000 */
[C---:B------:R-:W-:Y:S01]  /*4ea0*/  ISETP.LT.OR P3, PT, R6.reuse, 0x9, !P3 ;  /* 0x000000090600780c */ /* 0x040fe20005f61670 */
[----:B------:R-:W-:Y:S01]  /*4eb0*/  @!P5 STG.E.U8 desc[UR20][R14.64+0x18], R69 ;  /* 0x000018450e00d986 */ /* 0x000fe2000c101114 */
[----:B------:R-:W-:-:S02]  /*4ec0*/  ISETP.LT.OR P5, PT, R6, 0x1, !P1 ;  /* 0x000000010600780c */ /* 0x000fc40004fa1670 */
[----:B0-----:R-:W-:Y:S02]  /*4ed0*/  F2FP.SATFINITE.E5M2.F32.PACK_AB_MERGE_C R5, RZ, R70, RZ ;  /* 0x00000046ff05723e */ /* 0x001fe400048060ff */
[----:B------:R-:W-:Y:S02]  /*4ee0*/  ISETP.LT.OR P1, PT, R6, 0x9, !P1 ;  /* 0x000000090600780c */ /* 0x000fe40004f21670 */
[----:B------:R-:W-:Y:S01]  /*4ef0*/  F2FP.SATFINITE.E5M2.F32.PACK_AB_MERGE_C R59, RZ, R59, RZ ;  /* 0x0000003bff3b723e */ /* 0x000fe200048060ff */
[----:B------:R0:W-:Y:S01]  /*4f00*/  @!P2 STG.E.U8 desc[UR20][R14.64+0x19], R5 ;  /* 0x000019050e00a986 */ /* 0x0001e2000c101114 */
[----:B-1----:R-:W-:Y:S02]  /*4f10*/  F2FP.SATFINITE.E5M2.F32.PACK_AB_MERGE_C R25, RZ, R68, RZ ;  /* 0x00000044ff19723e */ /* 0x002fe400048060ff */
[----:B------:R-:W-:Y:S01]  /*4f20*/  ISETP.GE.AND P2, PT, R26, 0x2a, PT ;  /* 0x0000002a1a00780c */ /* 0x000fe20003f46270 */
[----:B------:R-:W-:Y:S01]  /*4f30*/  @!P6 STG.E.U8 desc[UR20][R18.64+0x20], R67 ;  /* 0x000020431200e986 */ /* 0x000fe2000c101114 */
[----:B------:R-:W-:-:S02]  /*4f40*/  F2FP.SATFINITE.E5M2.F32.PACK_AB_MERGE_C R57, RZ, R57, RZ ;  /* 0x00000039ff39723e */ /* 0x000fc400048060ff */
[----:B------:R-:W-:Y:S01]  /*4f50*/  F2FP.SATFINITE.E5M2.F32.PACK_AB_MERGE_C R23, RZ, R23, RZ ;  /* 0x00000017ff17723e */ /* 0x000fe200048060ff */
[----:B------:R1:W-:Y:S01]  /*4f60*/  @!P5 STG.E.U8 desc[UR20][R18.64+0x21], R25 ;  /* 0x000021191200d986 */ /* 0x0003e2000c101114 */
[----:B------:R-:W-:Y:S02]  /*4f70*/  ISETP.GE.AND P5, PT, R26, 0x29, PT ;  /* 0x000000291a00780c */ /* 0x000fe40003fa6270 */
[----:B------:R-:W-:Y:S01]  /*4f80*/  F2FP.SATFINITE.E5M2.F32.PACK_AB_MERGE_C R21, RZ, R21, RZ ;  /* 0x00000015ff15723e */ /* 0x000fe200048060ff */
[----:B------:R-:W-:Y:S01]  /*4f90*/  @!P3 STG.E.U8 desc[UR20][R14.64+0x20], R65 ;  /* 0x000020410e00b986 */ /* 0x000fe2000c101114 */
[C---:B------:R-:W-:Y:S02]  /*4fa0*/  ISETP.LT.OR P3, PT, R6.reuse, 0x1, !P2 ;  /* 0x000000010600780c */ /* 0x040fe40005761670 */
[C---:B------:R-:W-:Y:S02]  /*4fb0*/  ISETP.LT.OR P6, PT, R6.reuse, 0x1, !P5 ;  /* 0x000000010600780c */ /* 0x040fe40006fc1670 */
[----:B------:R-:W-:-:S02]  /*4fc0*/  ISETP.LT.OR P5, PT, R6, 0x9, !P5 ;  /* 0x000000090600780c */ /* 0x000fc40006fa1670 */
[----:B0-----:R-:W-:Y:S02]  /*4fd0*/  F2FP.SATFINITE.E5M2.F32.PACK_AB_MERGE_C R5, RZ, R66, RZ ;  /* 0x00000042ff05723e */ /* 0x001fe400048060ff */
[----:B-1----:R-:W-:Y:S02]  /*4fe0*/  F2FP.SATFINITE.E5M2.F32.PACK_AB_MERGE_C R25, RZ, R64, RZ ;  /* 0x00000040ff19723e */ /* 0x002fe400048060ff */
[----:B------:R-:W-:Y:S01]  /*4ff0*/  ISETP.LT.OR P2, PT, R6, 0x9, !P2 ;  /* 0x000000090600780c */ /* 0x000fe20005741670 */
[----:B------:R0:W-:Y:S01]  /*5000*/  @!P1 STG.E.U8 desc[UR20][R14.64+0x21], R5 ;  /* 0x000021050e009986 */ /* 0x0001e2000c101114 */
[C---:B------:R-:W-:Y:S02]  /*5010*/  ISETP.GE.AND P1, PT, R26.reuse, 0x31, PT ;  /* 0x000000311a00780c */ /* 0x040fe40003f26270 */
[----:B------:R-:W-:Y:S01]  /*5020*/  F2FP.SATFINITE.E5M2.F32.PACK_AB_MERGE_C R27, RZ, R22, RZ ;  /* 0x00000016ff1b723e */ /* 0x000fe200048060ff */
[----:B------:R1:W-:Y:S01]  /*5030*/  @!P3 STG.E.U8 desc[UR20][R18.64+0x29], R25 ;  /* 0x000029191200b986 */ /* 0x0003e2000c101114 */
[----:B------:R-:W-:-:S03]  /*5040*/  ISETP.GE.AND P3, PT, R26, 0x32, PT ;  /* 0x000000321a00780c */ /* 0x000fc60003f66270 */
[----:B------:R-:W-:Y:S01]  /*5050*/  @!P6 STG.E.U8 desc[UR20][R18.64+0x28], R63 ;  /* 0x0000283f1200e986 */ /* 0x000fe2000c101114 */
[C---:B------:R-:W-:Y:S02]  /*5060*/  ISETP.LT.OR P6, PT, R6.reuse, 0x1, !P1 ;  /* 0x000000010600780c */ /* 0x040fe40004fc1670 */
[C---:B------:R-:W-:Y:S01]  /*5070*/  ISETP.LT.OR P1, PT, R6.reuse, 0x9, !P1 ;  /* 0x000000090600780c */ /* 0x040fe20004f21670 */
[----:B------:R-:W-:Y:S01]  /*5080*/  @!P5 STG.E.U8 desc[UR20][R14.64+0x28], R61 ;  /* 0x0000283d0e00d986 */ /* 0x000fe2000c101114 */
[C---:B------:R-:W-:Y:S02]  /*5090*/  ISETP.LT.OR P5, PT, R6.reuse, 0x1, !P3 ;  /* 0x000000010600780c */ /* 0x040fe40005fa1670 */
[----:B0-----:R-:W-:Y:S02]  /*50a0*/  F2FP.SATFINITE.E5M2.F32.PACK_AB_MERGE_C R5, RZ, R62, RZ ;  /* 0x0000003eff05723e */ /* 0x001fe400048060ff */
[----:B-1----:R-:W-:Y:S02]  /*50b0*/  F2FP.SATFINITE.E5M2.F32.PACK_AB_MERGE_C R25, RZ, R60, RZ ;  /* 0x0000003cff19723e */ /* 0x002fe400048060ff */
[----:B------:R-:W-:Y:S01]  /*50c0*/  ISETP.LT.OR P3, PT, R6, 0x9, !P3 ;  /* 0x000000090600780c */ /* 0x000fe20005f61670 */
[----:B------:R0:W-:Y:S01]  /*50d0*/  @!P2 STG.E.U8 desc[UR20][R14.64+0x29], R5 ;  /* 0x000029050e00a986 */ /* 0x0001e2000c101114 */
[----:B------:R-:W-:-:S03]  /*50e0*/  ISETP.GE.AND P2, PT, R26, 0x39, PT ;  /* 0x000000391a00780c */ /* 0x000fc60003f46270 */
[----:B------:R-:W-:Y:S01]  /*50f0*/  @!P6 STG.E.U8 desc[UR20][R18.64+0x30], R59 ;  /* 0x0000303b1200e986 */ /* 0x000fe2000c101114 */
[----:B------:R-:W-:-:S03]  /*5100*/  ISETP.GE.AND P6, PT, R26, 0x3a, PT ;  /* 0x0000003a1a00780c */ /* 0x000fc60003fc6270 */
[----:B------:R1:W-:Y:S01]  /*5110*/  @!P5 STG.E.U8 desc[UR20][R18.64+0x31], R25 ;  /* 0x000031191200d986 */ /* 0x0003e2000c101114 */
[C---:B------:R-:W-:Y:S02]  /*5120*/  ISETP.LT.OR P5, PT, R6.reuse, 0x1, !P6 ;  /* 0x000000010600780c */ /* 0x040fe400077a1670 */
[C---:B------:R-:W-:Y:S01]  /*5130*/  ISETP.LT.OR P6, PT, R6.reuse, 0x9, !P6 ;  /* 0x000000090600780c */ /* 0x040fe200077c1670 */
[----:B------:R2:W-:Y:S01]  /*5140*/  @!P1 STG.E.U8 desc[UR20][R14.64+0x30], R57 ;  /* 0x000030390e009986 */ /* 0x0005e2000c101114 */
[C---:B------:R-:W-:Y:S02]  /*5150*/  ISETP.LT.OR P1, PT, R6.reuse, 0x1, !P2 ;  /* 0x000000010600780c */ /* 0x040fe40005721670 */
[----:B------:R-:W-:Y:S02]  /*5160*/  ISETP.LT.OR P2, PT, R6, 0x9, !P2 ;  /* 0x000000090600780c */ /* 0x000fe40005741670 */
[----:B0-----:R-:W-:Y:S02]  /*5170*/  F2FP.SATFINITE.E5M2.F32.PACK_AB_MERGE_C R5, RZ, R58, RZ ;  /* 0x0000003aff05723e */ /* 0x001fe400048060ff */
[----:B-1----:R-:W-:-:S03]  /*5180*/  F2FP.SATFINITE.E5M2.F32.PACK_AB_MERGE_C R25, RZ, R56, RZ ;  /* 0x00000038ff19723e */ /* 0x002fc600048060ff */
[----:B------:R2:W-:Y:S04]  /*5190*/  @!P3 STG.E.U8 desc[UR20][R14.64+0x31], R5 ;  /* 0x000031050e00b986 */ /* 0x0005e8000c101114 */
[----:B------:R2:W-:Y:S04]  /*51a0*/  @!P1 STG.E.U8 desc[UR20][R18.64+0x38], R23 ;  /* 0x0000381712009986 */ /* 0x0005e8000c101114 */
[----:B------:R2:W-:Y:S04]  /*51b0*/  @!P5 STG.E.U8 desc[UR20][R18.64+0x39], R25 ;  /* 0x000039191200d986 */ /* 0x0005e8000c101114 */
[----:B------:R2:W-:Y:S04]  /*51c0*/  @!P2 STG.E.U8 desc[UR20][R14.64+0x38], R21 ;  /* 0x000038150e00a986 */ /* 0x0005e8000c101114 */
[----:B------:R2:W-:Y:S02]  /*51d0*/  @!P6 STG.E.U8 desc[UR20][R14.64+0x39], R27 ;  /* 0x0000391b0e00e986 */ /* 0x0005e4000c101114 */
.L_x_105:
[----:B------:R-:W-:Y:S05]  /*51e0*/  BSYNC B0 ;  /* 0x0000000000007941 */ /* 0x000fea0003800000 */
.L_x_39:
[C---:B------:R-:W-:Y:S01]  /*51f0*/  LEA R2, P1, R8.reuse, R2, 0x1 ;  /* 0x0000000208027211 */ /* 0x040fe200078208ff */
[----:B------:R-:W-:Y:S01]  /*5200*/  ULDC.64 UR6, c[0x0][0x650] ;  /* 0x0001940000067ab9 */ /* 0x000fe20000000a00 */
[----:B-----5:R-:W-:Y:S01]  /*5210*/  IMAD.U32 R4, RZ, RZ, UR12 ;  /* 0x0000000cff047e24 */ /* 0x020fe2000f8e00ff */
[----:B012---:R-:W-:Y:S01]  /*5220*/  PRMT R14, RZ, 0x7610, R14 ;  /* 0x00007610ff0e7816 */ /* 0x007fe2000000000e */
[----:B------:R-:W-:Y:S01]  /*5230*/  IMAD.MOV.U32 R6, RZ, RZ, -0x1 ;  /* 0xffffffffff067424 */ /* 0x000fe200078e00ff */
[----:B------:R-:W-:Y:S01]  /*5240*/  LEA.HI.X R3, R8, R3, R0, 0x1, P1 ;  /* 0x0000000308037211 */ /* 0x000fe200008f0c00 */
[----:B------:R0:W-:Y:S01]  /*5250*/  SYNCS.ARRIVE.TRANS64.A1T0 RZ, [R4+UR23], RZ ;  /* 0x000000ff04ff79a7 */ /* 0x0001e20008100017 */
[----:B------:R-:W-:Y:S01]  /*5260*/  ISETP.GE.U32.AND P1, PT, R2, UR6, PT ;  /* 0x0000000602007c0c */ /* 0x000fe2000bf26070 */
[----:B------:R-:W-:-:S03]  /*5270*/  IMAD.MOV.U32 R5, RZ, RZ, -0x1 ;  /* 0xffffffffff057424 */ /* 0x000fc600078e00ff */
[----:B------:R-:W-:Y:S01]  /*5280*/  ISETP.GE.U32.AND.EX P1, PT, R3, UR7, PT, P1 ;  /* 0x0000000703007c0c */ /* 0x000fe2000bf26110 */
[----:B0-----:R-:W-:-:S12]  /*5290*/  IMAD.MOV.U32 R4, RZ, RZ, -0x1 ;  /* 0xffffffffff047424 */ /* 0x001fd800078e00ff */
[----:B------:R-:W-:Y:S05]  /*52a0*/  @P1 BRA `(.L_x_106) ;  /* 0x0000000400601947 */ /* 0x000fea0003800000 */
[----:B------:R-:W0:Y:S01]  /*52b0*/  S2R R26, SR_CTAID.X ;  /* 0x00000000001a7919 */ /* 0x000e220000002500 */
[----:B------:R-:W1:Y:S01]  /*52c0*/  LDC.64 R22, c[0x0][0x628] ;  /* 0x00018a00ff167b82 */ /* 0x000e620000000a00 */
[----:B------:R-:W-:Y:S01]  /*52d0*/  ULDC UR6, c[0x0][0x150] ;  /* 0x0000540000067ab9 */ /* 0x000fe20000000800 */
[----:B------:R-:W-:Y:S01]  /*52e0*/  IMAD.MOV.U32 R18, RZ, RZ, R2 ;  /* 0x000000ffff127224 */ /* 0x000fe200078e0002 */
[----:B------:R-:W2:Y:S01]  /*52f0*/  S2R R28, SR_CTAID.Y ;  /* 0x00000000001c7919 */ /* 0x000ea20000002600 */
[----:B------:R-:W-:-:S04]  /*5300*/  IMAD.MOV.U32 R19, RZ, RZ, R3 ;  /* 0x000000ffff137224 */ /* 0x000fc800078e0003 */
[----:B------:R-:W2:Y:S08]  /*5310*/  LDC R29, c[0x0][0x144] ;  /* 0x00005100ff1d7b82 */ /* 0x000eb00000000800 */
[----:B------:R-:W2:Y:S08]  /*5320*/  LDC R6, c[0x0][0x630] ;  /* 0x00018c00ff067b82 */ /* 0x000eb00000000800 */
[----:B---34-:R-:W3:Y:S01]  /*5330*/  LDC.64 R24, c[0x0][0x620] ;  /* 0x00018800ff187b82 */ /* 0x018ee20000000a00 */
[----:B-1----:R-:W-:-:S04]  /*5340*/  ISETP.NE.U32.AND P1, PT, R22, RZ, PT ;  /* 0x000000ff1600720c */ /* 0x002fc80003f25070 */
[----:B------:R-:W-:Y:S02]  /*5350*/  ISETP.NE.AND.EX P1, PT, R23, RZ, PT, P1 ;  /* 0x000000ff1700720c */ /* 0x000fe40003f25310 */
[----:B0-----:R-:W-:-:S05]  /*5360*/  I2FP.F32.U32 R4, R26 ;  /* 0x0000001a00047245 */ /* 0x001fca0000201000 */
[----:B------:R-:W-:-:S04]  /*5370*/  FMUL R4, R4, UR6 ;  /* 0x0000000604047c20 */ /* 0x000fc80008400000 */
[----:B------:R0:W1:Y:S02]  /*5380*/  F2I.U32.TRUNC.NTZ R27, R4 ;  /* 0x00000004001b7305 */ /* 0x000064000020f000 */
[----:B--2---:R-:W-:Y:S05]  /*5390*/  @!P1 BRA `(.L_x_107) ;  /* 0x0000000000289947 */ /* 0x004fea0003800000 */
[----:B------:R-:W2:Y:S02]  /*53a0*/  LDC R5, c[0x0][0x634] ;  /* 0x00018d00ff057b82 */ /* 0x000ea40000000800 */
[----:B--2---:R-:W-:-:S05]  /*53b0*/  IADD3 R19, P1, R2, R5, RZ ;  /* 0x0000000502137210 */ /* 0x004fca0007f3e0ff */
[----:B------:R-:W-:-:S04]  /*53c0*/  IMAD.X R21, RZ, RZ, R3, P1 ;  /* 0x000000ffff157224 */ /* 0x000fc800008e0603 */
[----:B0-----:R-:W-:-:S04]  /*53d0*/  IMAD.WIDE.U32 R4, R21, R22, RZ ;  /* 0x0000001615047225 */ /* 0x001fc800078e00ff */
[----:B------:R-:W-:-:S04]  /*53e0*/  IMAD.WIDE.U32 R14, P1, R19, R23, R4 ;  /* 0x00000017130e7225 */ /* 0x000fc80007820004 */
[----:B------:R-:W-:-:S04]  /*53f0*/  IMAD.WIDE.U32 R4, R19, R22, RZ ;  /* 0x0000001613047225 */ /* 0x000fc800078e00ff */
[----:B------:R-:W-:Y:S01]  /*5400*/  IMAD.X R19, RZ, RZ, RZ, P1 ;  /* 0x000000ffff137224 */ /* 0x000fe200008e06ff */
[----:B------:R-:W-:Y:S01]  /*5410*/  IADD3 RZ, P1, R5, R14, RZ ;  /* 0x0000000e05ff7210 */ /* 0x000fe20007f3e0ff */
[----:B------:R-:W-:-:S04]  /*5420*/  IMAD.MOV.U32 R18, RZ, RZ, R15 ;  /* 0x000000ffff127224 */ /* 0x000fc800078e000f */
[----:B------:R-:W-:-:S08]  /*5430*/  IMAD.WIDE.U32.X R18, R21, R23, R18, P1 ;  /* 0x0000001715127225 */ /* 0x000fd000008e0412 */
.L_x_107:
[-CC-:B------:R-:W-:Y:S01]  /*5440*/  SHF.R.U64 R23, R18, R6.reuse, R19.reuse ;  /* 0x0000000612177219 */ /* 0x180fe20000001213 */
[----:B------:R-:W2:Y:S01]  /*5450*/  LDC.64 R32, c[0x0][0x640] ;  /* 0x00019000ff207b82 */ /* 0x000ea20000000a00 */
[----:B0-----:R-:W-:Y:S01]  /*5460*/  SHF.R.U32.HI R4, RZ, R6, R19 ;  /* 0x00000006ff047219 */ /* 0x001fe20000011613 */
[----:B-1----:R-:W-:Y:S01]  /*5470*/  IMAD.MOV R27, RZ, RZ, -R27 ;  /* 0x000000ffff1b7224 */ /* 0x002fe200078e0a1b */
[----:B------:R-:W-:Y:S01]  /*5480*/  IADD3 R15, P1, RZ, -R23, RZ ;  /* 0x80000017ff0f7210 */ /* 0x000fe20007f3e0ff */
[----:B------:R-:W-:Y:S01]  /*5490*/  ULDC UR6, c[0x0][0x154] ;  /* 0x0000550000067ab9 */ /* 0x000fe20000000800 */
[----:B------:R-:W-:Y:S02]  /*54a0*/  IMAD.MOV.U32 R19, RZ, RZ, 0x1 ;  /* 0x00000001ff137424 */ /* 0x000fe400078e00ff */
[----:B------:R-:W-:Y:S01]  /*54b0*/  IMAD R29, R29, R27, R26 ;  /* 0x0000001b1d1d7224 */ /* 0x000fe200078e021a */
[----:B------:R-:W0:Y:S01]  /*54c0*/  LDC R14, c[0x0][0x618] ;  /* 0x00018600ff0e7b82 */ /* 0x000e220000000800 */
[----:B------:R-:W-:-:S04]  /*54d0*/  IMAD.X R5, RZ, RZ, ~R4, P1 ;  /* 0x000000ffff057224 */ /* 0x000fc800008e0e04 */
[-C--:B---3--:R-:W-:Y:S02]  /*54e0*/  IMAD R6, R5, R24.reuse, RZ ;  /* 0x0000001805067224 */ /* 0x088fe400078e02ff */
[C---:B------:R-:W-:Y:S01]  /*54f0*/  IMAD.WIDE.U32 R4, R15.reuse, R24, R2 ;  /* 0x000000180f047225 */ /* 0x040fe200078e0002 */
[----:B------:R-:W1:Y:S03]  /*5500*/  LDC R18, c[0x0][0x608] ;  /* 0x00018200ff127b82 */ /* 0x000e660000000800 */
[----:B------:R-:W-:Y:S01]  /*5510*/  IMAD R15, R15, R25, R6 ;  /* 0x000000190f0f7224 */ /* 0x000fe200078e0206 */
[----:B------:R-:W-:-:S03]  /*5520*/  I2FP.F32.U32 R6, R28 ;  /* 0x0000001c00067245 */ /* 0x000fc60000201000 */
[----:B------:R-:W-:Y:S01]  /*5530*/  IMAD.IADD R5, R5, 0x1, R15 ;  /* 0x0000000105057824 */ /* 0x000fe200078e020f */
[----:B------:R-:W3:Y:S01]  /*5540*/  LDC R30, c[0x0][0x658] ;  /* 0x00019600ff1e7b82 */ /* 0x000ee20000000800 */
[----:B--2---:R-:W-:Y:S01]  /*5550*/  ISETP.NE.U32.AND P1, PT, R32, RZ, PT ;  /* 0x000000ff2000720c */ /* 0x004fe20003f25070 */
[----:B------:R-:W-:-:S03]  /*5560*/  IMAD.MOV.U32 R15, RZ, RZ, -0x1 ;  /* 0xffffffffff0f7424 */ /* 0x000fc600078e00ff */
[----:B------:R-:W-:-:S03]  /*5570*/  ISETP.NE.AND.EX P1, PT, R33, RZ, PT, P1 ;  /* 0x000000ff2100720c */ /* 0x000fc60003f25310 */
[----:B------:R-:W2:Y:S01]  /*5580*/  LDC R27, c[0x0][0x148] ;  /* 0x00005200ff1b7b82 */ /* 0x000ea20000000800 */
[-CC-:B0-----:R-:W-:Y:S02]  /*5590*/  SHF.R.U64 R22, R4, R14.reuse, R5.reuse ;  /* 0x0000000e04167219 */ /* 0x181fe40000001205 */
[----:B------:R-:W-:Y:S01]  /*55a0*/  SHF.R.U32.HI R5, RZ, R14, R5 ;  /* 0x0000000eff057219 */ /* 0x000fe20000011605 */
[----:B------:R-:W-:-:S04]  /*55b0*/  FMUL R14, R6, UR6 ;  /* 0x00000006060e7c20 */ /* 0x000fc80008400000 */
[----:B------:R-:W0:Y:S01]  /*55c0*/  LDC R26, c[0x0][0x600] ;  /* 0x00018000ff1a7b82 */ /* 0x000e220000000800 */
[----:B------:R4:W0:Y:S01]  /*55d0*/  F2I.U32.TRUNC.NTZ R25, R14 ;  /* 0x0000000e00197305 */ /* 0x000822000020f000 */
[-CC-:B-1----:R-:W-:Y:S02]  /*55e0*/  SHF.R.U64 R6, R22, R18.reuse, R5.reuse ;  /* 0x0000001216067219 */ /* 0x182fe40000001205 */
[----:B------:R-:W-:-:S04]  /*55f0*/  SHF.R.U32.HI R5, RZ, R18, R5 ;  /* 0x00000012ff057219 */ /* 0x000fc80000011605 */
[----:B------:R-:W1:Y:S01]  /*5600*/  LDC R34, c[0x0][0x648] ;  /* 0x00019200ff227b82 */ /* 0x000e620000000800 */
[-CC-:B---3--:R-:W-:Y:S02]  /*5610*/  SHF.R.U64 R24, R6, R30.reuse, R5.reuse ;  /* 0x0000001e06187219 */ /* 0x188fe40000001205 */
[-C--:B------:R-:W-:Y:S02]  /*5620*/  SHF.L.U32 R15, R15, R30.reuse, RZ ;  /* 0x0000001e0f0f7219 */ /* 0x080fe400000006ff */
[-C--:B------:R-:W-:Y:S01]  /*5630*/  SHF.R.U32.HI R5, RZ, R30.reuse, R5 ;  /* 0x0000001eff057219 */ /* 0x080fe20000011605 */
[----:B------:R-:W-:Y:S01]  /*5640*/  IMAD.MOV.U32 R4, RZ, RZ, R24 ;  /* 0x000000ffff047224 */ /* 0x000fe200078e0018 */
[----:B------:R-:W-:Y:S01]  /*5650*/  SHF.L.U32 R30, R19, R30, RZ ;  /* 0x0000001e131e7219 */ /* 0x000fe200000006ff */
[----:B------:R-:W3:Y:S01]  /*5660*/  LDC R35, c[0x0][0x638] ;  /* 0x00018e00ff237b82 */ /* 0x000ee20000000800 */
[----:B------:R-:W-:-:S07]  /*5670*/  LOP3.LUT R31, RZ, R15, RZ, 0x33, !PT ;  /* 0x0000000fff1f7212 */ /* 0x000fce00078e33ff */
[----:B------:R-:W0:Y:S01]  /*5680*/  LDC R36, c[0x0][0x610] ;  /* 0x00018400ff247b82 */ /* 0x000e220000000800 */
[----:B----4-:R-:W-:Y:S05]  /*5690*/  @!P1 BRA `(.L_x_108) ;  /* 0x0000000000289947 */ /* 0x010fea0003800000 */
        /* <DEDUP_REMOVED lines=10> */
.L_x_108:
[----:B-1----:R-:W-:Y:S01]  /*5740*/  SHF.R.U64 R4, R4, R34, R5 ;  /* 0x0000002204047219 */ /* 0x002fe20000001205 */
[----:B0-----:R-:W-:Y:S01]  /*5750*/  VIADD R19, R26, 0xffffffff ;  /* 0xffffffff1a137836 */ /* 0x001fe20000000000 */
[----:B------:R-:W-:Y:S01]  /*5760*/  LOP3.LUT R15, R6, R31, RZ, 0xc0, !PT ;  /* 0x0000001f060f7212 */ /* 0x000fe200078ec0ff */
[----:B------:R-:W-:Y:S02]  /*5770*/  IMAD.MOV R25, RZ, RZ, -R25 ;  /* 0x000000ffff197224 */ /* 0x000fe400078e0a19 */
[----:B------:R-:W-:Y:S02]  /*5780*/  IMAD.MOV R5, RZ, RZ, -R4 ;  /* 0x000000ffff057224 */ /* 0x000fe400078e0a04 */
[----:B------:R-:W-:Y:S01]  /*5790*/  IMAD R6, R30, R4, R15 ;  /* 0x000000041e067224 */ /* 0x000fe200078e020f */
[----:B------:R-:W-:Y:S01]  /*57a0*/  LOP3.LUT R15, R22, R19, RZ, 0xc0, !PT ;  /* 0x00000013160f7212 */ /* 0x000fe200078ec0ff */
[----:B--2---:R-:W-:Y:S02]  /*57b0*/  @P4 IMAD R29, R27, R25, R28 ;  /* 0x000000191b1d4224 */ /* 0x004fe400078e021c */
[----:B---3--:R-:W-:-:S02]  /*57c0*/  IMAD R4, R5, R35, R24 ;  /* 0x0000002305047224 */ /* 0x008fc400078e0218 */
[----:B------:R-:W-:Y:S02]  /*57d0*/  IMAD R6, R6, R36, R29 ;  /* 0x0000002406067224 */ /* 0x000fe400078e021d */
[----:B------:R-:W-:Y:S02]  /*57e0*/  IMAD R5, R4, R26, R15 ;  /* 0x0000001a04057224 */ /* 0x000fe400078e020f */
[----:B------:R-:W-:-:S03]  /*57f0*/  IMAD.MOV.U32 R14, RZ, RZ, 0x1 ;  /* 0x00000001ff0e7424 */ /* 0x000fc600078e00ff */
[----:B------:R-:W-:Y:S02]  /*5800*/  SEL R4, R5, R6, !P4 ;  /* 0x0000000605047207 */ /* 0x000fe40006000000 */
[----:B------:R-:W-:Y:S01]  /*5810*/  SEL R6, R6, R5, !P4 ;  /* 0x0000000506067207 */ /* 0x000fe20006000000 */
[----:B------:R-:W-:-:S07]  /*5820*/  IMAD.MOV.U32 R5, RZ, RZ, R23 ;  /* 0x000000ffff057224 */ /* 0x000fce00078e0017 */
.L_x_106:
[----:B------:R-:W-:Y:S02]  /*5830*/  LOP3.LUT P1, RZ, R14, 0xff, RZ, 0xc0, !PT ;  /* 0x000000ff0eff7812 */ /* 0x000fe4000782c0ff */
[----:B------:R-:W-:-:S11]  /*5840*/  LOP3.LUT R86, R86, 0x1, RZ, 0x3c, !PT ;  /* 0x0000000156567812 */ /* 0x000fd600078e3cff */
[----:B------:R-:W-:Y:S05]  /*5850*/  @P1 BRA `(.L_x_109) ;  /* 0xffffffbc00781947 */ /* 0x000fea000383ffff */
[----:B------:R-:W-:Y:S05]  /*5860*/  EXIT ;  /* 0x000000000000794d */ /* 0x000fea0003800000 */
.L_x_17:
[----:B------:R-:W-:-:S08]  /*5870*/  ISETP.NE.AND P0, PT, R22, RZ, PT ;  /* 0x000000ff1600720c */ /* 0x000fd00003f05270 */
[----:B--2-45:R-:W0:-:S00]  /*5880*/  USETMAXREG.DEALLOC.CTAPOOL 0x28 ;  /* 0x00000028000079c8 */ /* 0x034e0000080e0500 */
[----:B------:R-:W-:Y:S05]  /*5890*/  @P0 EXIT ;  /* 0x000000000000094d */ /* 0x000fea0003800000 */
[----:B0-----:R-:W-:Y:S01]  /*58a0*/  LOP3.LUT P0, RZ, R17, 0xff, RZ, 0xc0, !PT ;  /* 0x000000ff11ff7812 */ /* 0x001fe2000780c0ff */
[----:B------:R-:W-:Y:S02]  /*58b0*/  IMAD.MOV.U32 R12, RZ, RZ, 0x1 ;  /* 0x00000001ff0c7424 */ /* 0x000fe400078e00ff */
[----:B------:R-:W-:-:S10]  /*58c0*/  IMAD.MOV.U32 R13, RZ, RZ, RZ ;  /* 0x000000ffff0d7224 */ /* 0x000fd400078e00ff */
[----:B------:R-:W-:Y:S05]  /*58d0*/  @!P0 BRA `(.L_x_110) ;  /* 0x0000000c001c8947 */ /* 0x000fea0003800000 */
[----:B------:R-:W0:Y:S01]  /*58e0*/  S2UR UR8, SR_CgaCtaId ;  /* 0x00000000000879c3 */ /* 0x000e220000008800 */
[----:B------:R-:W-:Y:S01]  /*58f0*/  LOP3.LUT P0, RZ, R11, 0x1f, RZ, 0xc0, !PT ;  /* 0x0000001f0bff7812 */ /* 0x000fe2000780c0ff */
[----:B------:R-:W-:Y:S01]  /*5900*/  ULDC UR5, c[0x0][0x658] ;  /* 0x0001960000057ab9 */ /* 0x000fe20000000800 */
[----:B------:R-:W-:Y:S01]  /*5910*/  UMOV UR6, 0xffffffff ;  /* 0xffffffff00067882 */ /* 0x000fe20000000000 */
[----:B------:R-:W-:Y:S01]  /*5920*/  BSSY B0, `(.L_x_110) ;  /* 0x00000c2000007945 */ /* 0x000fe20003800000 */
[----:B------:R-:W-:Y:S01]  /*5930*/  USHF.L.U32 UR6, UR6, UR5, URZ ;  /* 0x0000000506067299 */ /* 0x000fe2000800063f */
[C---:B------:R-:W-:Y:S01]  /*5940*/  ISETP.NE.AND P2, PT, R10.reuse, RZ, PT ;  /* 0x000000ff0a00720c */ /* 0x040fe20003f45270 */
[----:B------:R-:W-:Y:S01]  /*5950*/  IMAD.MOV.U32 R15, RZ, RZ, 0x1 ;  /* 0x00000001ff0f7424 */ /* 0x000fe200078e00ff */
[----:B------:R-:W-:Y:S01]  /*5960*/  ISETP.NE.OR P0, PT, R10, RZ, !P0 ;  /* 0x000000ff0a00720c */ /* 0x000fe20004705670 */
[----:B------:R-:W-:Y:S01]  /*5970*/  IMAD.MOV.U32 R12, RZ, RZ, 0x1 ;  /* 0x00000001ff0c7424 */ /* 0x000fe200078e00ff */
[----:B------:R-:W-:Y:S01]  /*5980*/  LOP3.LUT R14, R7, 0x2, RZ, 0xfc, !PT ;  /* 0x00000002070e7812 */ /* 0x000fe200078efcff */
[----:B------:R-:W-:Y:S01]  /*5990*/  IMAD.MOV.U32 R13, RZ, RZ, RZ ;  /* 0x000000ffff0d7224 */ /* 0x000fe200078e00ff */
[----:B------:R-:W-:Y:S01]  /*59a0*/  ULDC UR4, c[0x0][0x600] ;  /* 0x0001800000047ab9 */ /* 0x000fe20000000800 */
[----:B------:R-:W-:Y:S01]  /*59b0*/  UMOV UR7, 0x1 ;  /* 0x0000000100077882 */ /* 0x000fe20000000000 */
[----:B------:R-:W-:-:S02]  /*59c0*/  UIADD3 UR22, UR13, 0x1, URZ ;  /* 0x000000010d167890 */ /* 0x000fc4000fffe03f */
[----:B------:R-:W-:Y:S02]  /*59d0*/  UIADD3 UR15, UR4, -0x1, URZ ;  /* 0xffffffff040f7890 */ /* 0x000fe4000fffe03f */
[----:B------:R-:W-:Y:S02]  /*59e0*/  USHF.L.U32 UR17, UR7, UR5, URZ ;  /* 0x0000000507117299 */ /* 0x000fe4000800063f */
[----:B------:R-:W-:Y:S01]  /*59f0*/  ULOP3.LUT UR16, URZ, UR6, URZ, 0x33, !UPT ;  /* 0x000000063f107292 */ /* 0x000fe2000f8e333f */
[----:B------:R-:W-:Y:S01]  /*5a00*/  ULDC.64 UR20, c[0x0][0x198] ;  /* 0x0000660000147ab9 */ /* 0x000fe20000000a00 */
[----:B0-----:R-:W-:-:S10]  /*5a10*/  IMAD.U32 R17, RZ, RZ, UR8 ;  /* 0x00000008ff117e24 */ /* 0x001fd4000f8e00ff */
.L_x_122:
[----:B------:R-:W-:-:S03]  /*5a20*/  UMOV UR4, 0xffffffff ;  /* 0xffffffff00047882 */ /* 0x000fc60000000000 */
[----:B------:R-:W-:Y:S05]  /*5a30*/  BRA.DIV UR4, `(.L_x_111) ;  /* 0x0000001204087947 */ /* 0x000fea000b800000 */
[----:B------:R-:W-:-:S13]  /*5a40*/  ELECT P1, URZ, PT ;  /* 0x00000000003f782f */ /* 0x000fda0003820000 */
.L_x_136:
[----:B------:R-:W0:Y:S01]  /*5a50*/  LDC R10, c[0x0][0x28c] ;  /* 0x0000a300ff0a7b82 */ /* 0x000e220000000800 */
[----:B------:R-:W-:Y:S01]  /*5a60*/  BSSY B1, `(.L_x_112) ;  /* 0x000003a000017945 */ /* 0x000fe20003800000 */
[----:B0-----:R-:W-:-:S13]  /*5a70*/  ISETP.LT.OR P1, PT, R10, 0x1, !P1 ;  /* 0x000000010a00780c */ /* 0x001fda0004f21670 */
[----:B------:R-:W-:Y:S05]  /*5a80*/  @P1 BRA `(.L_x_113) ;  /* 0x0000000000dc1947 */ /* 0x000fea0003800000 */
[----:B------:R-:W-:Y:S02]  /*5a90*/  IMAD R17, R6, 0x2, R17 ;  /* 0x0000000206117824 */ /* 0x000fe400078e0211 */
[----:B------:R-:W-:Y:S02]  /*5aa0*/  IMAD.SHL.U32 R18, R4, 0x40, RZ ;  /* 0x0000004004127824 */ /* 0x000fe400078e00ff */
[----:B------:R-:W-:Y:S02]  /*5ab0*/  IMAD.MOV.U32 R20, RZ, RZ, RZ ;  /* 0x000000ffff147224 */ /* 0x000fe400078e00ff */
[----:B------:R-:W-:Y:S02]  /*5ac0*/  IMAD.U32 R22, RZ, RZ, UR22 ;  /* 0x00000016ff167e24 */ /* 0x000fe4000f8e00ff */
[----:B------:R-:W-:Y:S02]  /*5ad0*/  IMAD.MOV.U32 R4, RZ, RZ, R12 ;  /* 0x000000ffff047224 */ /* 0x000fe400078e000c */
[----:B------:R-:W-:-:S02]  /*5ae0*/  IMAD.MOV.U32 R6, RZ, RZ, R13 ;  /* 0x000000ffff067224 */ /* 0x000fc400078e000d */
[----:B------:R-:W-:-:S07]  /*5af0*/  IMAD.SHL.U32 R16, R17, 0x20, RZ ;  /* 0x0000002011107824 */ /* 0x000fce00078e00ff */
.L_x_117:
[----:B------:R-:W0:Y:S01]  /*5b00*/  S2UR UR4, SR_CgaCtaId ;  /* 0x00000000000479c3 */ /* 0x000e220000008800 */
[----:B------:R-:W-:-:S07]  /*5b10*/  MOV R10, 0x400 ;  /* 0x00000400000a7802 */ /* 0x000fce0000000f00 */
[----:B------:R-:W1:Y:S01]  /*5b20*/  @!P2 LDC R11, c[0x0][0x500] ;  /* 0x00014000ff0bab82 */ /* 0x000e620000000800 */
[----:B0-----:R-:W-:-:S05]  /*5b30*/  IMAD.U32 R17, RZ, RZ, UR4 ;  /* 0x00000004ff117e24 */ /* 0x001fca000f8e00ff */
[----:B------:R-:W-:Y:S02]  /*5b40*/  LEA R21, R17, R10, 0x18 ;  /* 0x0000000a11157211 */ /* 0x000fe400078ec0ff */
[----:B------:R-:W-:-:S03]  /*5b50*/  SHF.L.U32 R10, R4, 0x1f, RZ ;  /* 0x0000001f040a7819 */ /* 0x000fc600000006ff */
[----:B------:R-:W-:-:S04]  /*5b60*/  IMAD R19, R6, 0x8, R21 ;  /* 0x0000000806137824 */ /* 0x000fc800078e0215 */
[----:B------:R-:W0:Y:S02]  /*5b70*/  SYNCS.PHASECHK.TRANS64.TRYWAIT P1, [R19+URZ+0x28], R10 ;  /* 0x0000280a130075a7 */ /* 0x000e24000802017f */
[----:B01----:R-:W-:Y:S05]  /*5b80*/  @!P1 BRA `(.L_x_114) ;  /* 0x0000000c00d49947 */ /* 0x003fea0003800000 */
.L_x_137:
[----:B0-----:R-:W-:Y:S01]  /*5b90*/  PRMT R10, R14, 0x9910, RZ ;  /* 0x000099100e0a7816 */ /* 0x001fe200000000ff */
[----:B------:R0:W-:Y:S03]  /*5ba0*/  @!P2 SYNCS.ARRIVE.TRANS64 RZ, [R19+URZ], R11 ;  /* 0x0000000b13ffa9a7 */ /* 0x0001e6000800003f */
[----:B------:R-:W-:-:S13]  /*5bb0*/  ISETP.NE.AND P1, PT, R10, 0x2, PT ;  /* 0x000000020a00780c */ /* 0x000fda0003f25270 */
[----:B0-----:R-:W-:Y:S05]  /*5bc0*/  @P1 BRA `(.L_x_115) ;  /* 0x0000000000041947 */ /* 0x001fea0003800000 */
[----:B------:R-:W-:Y:S01]  /*5bd0*/  BPT.TRAP 0x1 ;  /* 0x000000040000795c */ /* 0x000fe20000300000 */
.L_x_115:
[----:B------:R-:W-:Y:S05]  /*5be0*/  @P0 BRA `(.L_x_116) ;  /* 0x0000000000040947 */ /* 0x000fea0003800000 */
[----:B------:R-:W-:Y:S01]  /*5bf0*/  BPT.TRAP 0x1 ;  /* 0x000000040000795c */ /* 0x000fe20000300000 */
.L_x_116:
[----:B------:R-:W-:Y:S01]  /*5c00*/  IMAD.SHL.U32 R10, R6, 0x2000, RZ ;  /* 0x00002000060a7824 */ /* 0x000fe200078e00ff */
[----:B------:R-:W-:Y:S01]  /*5c10*/  R2UR UR8, R21 ;  /* 0x00000000150872ca */ /* 0x000fe200000e0000 */
[----:B------:R-:W-:Y:S01]  /*5c20*/  VIADD R22, R22, 0xffffffff ;  /* 0xffffffff16167836 */ /* 0x000fe20000000000 */
[----:B------:R-:W-:Y:S01]  /*5c30*/  R2UR UR9, R19 ;  /* 0x00000000130972ca */ /* 0x000fe200000e0000 */
[--C-:B------:R-:W-:Y:S01]  /*5c40*/  IMAD R11, R17, 0x1000, R10.reuse ;  /* 0x00001000110b7824 */ /* 0x100fe200078e020a */
[----:B------:R-:W-:Y:S01]  /*5c50*/  IADD3 R10, R21, 0xa180, R10 ;  /* 0x0000a180150a7810 */ /* 0x000fe20007ffe00a */
[----:B------:R-:W-:Y:S01]  /*5c60*/  UIADD3 UR4, UP0, UR20, 0xf0, URZ ;  /* 0x000000f014047890 */ /* 0x000fe2000ff1e03f */
[----:B------:R-:W-:Y:S01]  /*5c70*/  R2UR UR11, R16 ;  /* 0x00000000100b72ca */ /* 0x000fe200000e0000 */
[----:B------:R-:W-:Y:S01]  /*5c80*/  UIADD3 UR24, UP1, UR20, 0x1f0, URZ ;  /* 0x000001f014187890 */ /* 0x000fe2000ff3e03f */
[----:B------:R-:W-:Y:S01]  /*5c90*/  R2UR UR5, R11 ;  /* 0x000000000b0572ca */ /* 0x000fe200000e0000 */
[----:B------:R-:W-:Y:S01]  /*5ca0*/  VIADD R6, R6, 0x1 ;  /* 0x0000000106067836 */ /* 0x000fe20000000000 */
[----:B------:R-:W-:Y:S01]  /*5cb0*/  R2UR UR10, R20 ;  /* 0x00000000140a72ca */ /* 0x000fe200000e0000 */
[----:B------:R-:W-:Y:S01]  /*5cc0*/  UIADD3.X UR25, URZ, UR21, URZ, UP1, !UPT ;  /* 0x000000153f197290 */ /* 0x000fe20008ffe43f */
[----:B------:R-:W-:Y:S01]  /*5cd0*/  R2UR UR12, R5 ;  /* 0x00000000050c72ca */ /* 0x000fe200000e0000 */
[----:B------:R-:W-:Y:S01]  /*5ce0*/  UMOV UR19, 0x30000 ;  /* 0x0003000000137882 */ /* 0x000fe20000000000 */
[----:B------:R-:W-:Y:S01]  /*5cf0*/  R2UR UR14, R10 ;  /* 0x000000000a0e72ca */ /* 0x000fe200000e0000 */
[----:B------:R-:W-:Y:S01]  /*5d00*/  UMOV UR6, 0x0 ;  /* 0x0000000000067882 */ /* 0x000fe20000000000 */
[----:B------:R-:W-:Y:S01]  /*5d10*/  R2UR UR18, R18 ;  /* 0x00000000121272ca */ /* 0x000fe200000e0000 */
[----:B------:R-:W-:Y:S01]  /*5d20*/  UMOV UR7, 0x10000000 ;  /* 0x1000000000077882 */ /* 0x000fe20000000000 */
[----:B------:R-:W-:Y:S01]  /*5d30*/  ISETP.GT.AND P3, PT, R22, 0x1, PT ;  /* 0x000000011600780c */ /* 0x000fe20003f64270 */
[----:B------:R-:W-:Y:S01]  /*5d40*/  VIADD R20, R20, 0x80 ;  /* 0x0000008014147836 */ /* 0x000fe20000000000 */
[----:B------:R-:W-:Y:S01]  /*5d50*/  ISETP.NE.AND P1, PT, R6, 0x5, PT ;  /* 0x000000050600780c */ /* 0x000fe20003f25270 */
[----:B------:R-:W-:-:S02]  /*5d60*/  UIADD3 UR8, UR8, 0x180, UR5 ;  /* 0x0000018008087890 */ /* 0x000fc4000fffe005 */
[----:B------:R-:W-:Y:S01]  /*5d70*/  UIADD3.X UR5, URZ, UR21, URZ, UP0, !UPT ;  /* 0x000000153f057290 */ /* 0x000fe200087fe43f */
[----:B------:R-:W-:Y:S02]  /*5d80*/  SEL R11, RZ, 0x1, P1 ;  /* 0x00000001ff0b7807 */ /* 0x000fe40000800000 */
[----:B------:R-:W-:Y:S02]  /*5d90*/  SEL R6, R6, RZ, P1 ;  /* 0x000000ff06067207 */ /* 0x000fe40000800000 */
[----:B------:R-:W-:-:S04]  /*5da0*/  LOP3.LUT R4, R4, R11, RZ, 0x3c, !PT ;  /* 0x0000000b04047212 */ /* 0x000fc800078e3cff */
[----:B------:R0:W-:Y:S02]  /*5db0*/  UTMALDG.3D.MULTICAST [UR8], [UR4], UR19, desc[UR6] ;  /* 0x00000608040073b4 */ /* 0x0001e40008011813 */
[----:B0-----:R-:W-:Y:S01]  /*5dc0*/  UMOV UR8, UR14 ;  /* 0x0000000e00087c82 */ /* 0x001fe20008000000 */
[----:B------:R-:W-:Y:S02]  /*5dd0*/  UMOV UR11, UR18 ;  /* 0x00000012000b7c82 */ /* 0x000fe40008000000 */
[----:B------:R0:W-:Y:S02]  /*5de0*/  UTMALDG.3D [UR8], [UR24], desc[UR6] ;  /* 0x00000608180075b4 */ /* 0x0001e40008011000 */
[----:B0-----:R-:W-:Y:S05]  /*5df0*/  @P3 BRA `(.L_x_117) ;  /* 0xfffffffc00403947 */ /* 0x001fea000383ffff */
.L_x_113:
[----:B------:R-:W-:Y:S05]  /*5e00*/  BSYNC B1 ;  /* 0x0000000000017941 */ /* 0x000fea0003800000 */
.L_x_112:
[----:B------:R-:W-:Y:S01]  /*5e10*/  LOP3.LUT P5, RZ, R15, 0xff, RZ, 0xc0, !PT ;  /* 0x000000ff0fff7812 */ /* 0x000fe200078ac0ff */
[----:B------:R-:W-:Y:S01]  /*5e20*/  VIADD R6, R13, UR13 ;  /* 0x0000000d0d067c36 */ /* 0x000fe20008000000 */
[----:B------:R-:W-:Y:S01]  /*5e30*/  ULDC.64 UR4, c[0x0][0x650] ;  /* 0x0001940000047ab9 */ /* 0x000fe20000000a00 */
[----:B------:R-:W-:Y:S01]  /*5e40*/  IMAD.U32 R11, RZ, RZ, UR13 ;  /* 0x0000000dff0b7e24 */ /* 0x000fe2000f8e00ff */
[----:B------:R-:W-:Y:S01]  /*5e50*/  UISETP.GE.U32.AND UP0, UPT, UR13, 0x5, UPT ;  /* 0x000000050d00788c */ /* 0x000fe2000bf06070 */
[----:B------:R-:W-:Y:S01]  /*5e60*/  BSSY B1, `(.L_x_118) ;  /* 0x000006b000017945 */ /* 0x000fe20003800000 */
[----:B------:R-:W-:Y:S02]  /*5e70*/  ISETP.GT.U32.AND P1, PT, R6, 0x4, PT ;  /* 0x000000040600780c */ /* 0x000fe40003f24070 */
[----:B------:R-:W-:Y:S02]  /*5e80*/  PRMT R15, RZ, 0x7610, R15 ;  /* 0x00007610ff0f7816 */ /* 0x000fe4000000000f */
[----:B------:R-:W-:-:S02]  /*5e90*/  ISETP.LT.U32.AND P1, PT, R11, 0x5, P1 ;  /* 0x000000050b00780c */ /* 0x000fc40000f21070 */
[----:B------:R-:W-:Y:S01]  /*5ea0*/  PLOP3.LUT P3, PT, PT, PT, UP0, 0x80, 0x0 ;  /* 0x000000000000781c */ /* 0x000fe20003f6f008 */
[----:B------:R-:W0:Y:S01]  /*5eb0*/  @P5 S2R R17, SR_CgaCtaId ;  /* 0x0000000000115919 */ /* 0x000e220000008800 */
[----:B------:R-:W-:-:S04]  /*5ec0*/  @P5 MOV R4, 0x400 ;  /* 0x0000040000045802 */ /* 0x000fc80000000f00 */
[----:B0-----:R-:W-:Y:S01]  /*5ed0*/  @P5 LEA R10, R17, R4, 0x18 ;  /* 0x00000004110a5211 */ /* 0x001fe200078ec0ff */
[----:B------:R-:W-:-:S03]  /*5ee0*/  IMAD.WIDE.U32 R4, R6, -0x33333333, RZ ;  /* 0xcccccccd06047825 */ /* 0x000fc600078e00ff */
[----:B------:R0:W-:Y:S01]  /*5ef0*/  @P5 SYNCS.ARRIVE.TRANS64.A1T0 RZ, [R10+URZ+0x88], RZ ;  /* 0x000088ff0aff59a7 */ /* 0x0001e2000810003f */
[----:B------:R-:W-:Y:S01]  /*5f00*/  IADD3 R2, P5, R2, R8, RZ ;  /* 0x0000000802027210 */ /* 0x000fe20007fbe0ff */
[----:B------:R-:W-:Y:S01]  /*5f10*/  IMAD.MOV.U32 R4, RZ, RZ, -0x1 ;  /* 0xffffffffff047424 */ /* 0x000fe200078e00ff */
[----:B------:R-:W-:Y:S02]  /*5f20*/  SHF.R.U32.HI R11, RZ, 0x2, R5 ;  /* 0x00000002ff0b7819 */ /* 0x000fe40000011605 */
[----:B------:R-:W-:Y:S01]  /*5f30*/  SEL R5, RZ, 0x1, !P1 ;  /* 0x00000001ff057807 */ /* 0x000fe20004800000 */
[----:B------:R-:W-:Y:S01]  /*5f40*/  IMAD.X R3, R3, 0x1, R0, P5 ;  /* 0x0000000103037824 */ /* 0x000fe200028e0600 */
[----:B------:R-:W-:Y:S01]  /*5f50*/  ISETP.GE.U32.AND P1, PT, R2, UR4, PT ;  /* 0x0000000402007c0c */ /* 0x000fe2000bf26070 */
[----:B------:R-:W-:Y:S01]  /*5f60*/  IMAD R13, R11, -0x5, R6 ;  /* 0xfffffffb0b0d7824 */ /* 0x000fe200078e0206 */
[----:B------:R-:W-:Y:S01]  /*5f70*/  LOP3.LUT R12, R12, R5, RZ, 0x3c, !PT ;  /* 0x000000050c0c7212 */ /* 0x000fe200078e3cff */
[----:B------:R-:W-:Y:S01]  /*5f80*/  IMAD.MOV.U32 R6, RZ, RZ, -0x1 ;  /* 0xffffffffff067424 */ /* 0x000fe200078e00ff */
[----:B------:R-:W-:Y:S01]  /*5f90*/  ISETP.GE.U32.AND.EX P1, PT, R3, UR5, PT, P1 ;  /* 0x0000000503007c0c */ /* 0x000fe2000bf26110 */
[----:B------:R-:W-:Y:S01]  /*5fa0*/  IMAD.MOV.U32 R5, RZ, RZ, -0x1 ;  /* 0xffffffffff057424 */ /* 0x000fe200078e00ff */
[----:B------:R-:W-:-:S02]  /*5fb0*/  @P3 LOP3.LUT R12, R12, 0x1, R11, 0x78, !PT ;  /* 0x000000010c0c3812 */ /* 0x000fc400078e780b */
[----:B0-----:R-:W-:-:S09]  /*5fc0*/  PRMT R10, RZ, 0x7610, R10 ;  /* 0x00007610ff0a7816 */ /* 0x001fd2000000000a */
[----:B------:R-:W-:Y:S05]  /*5fd0*/  @P1 BRA `(.L_x_119) ;  /* 0x00000004004c1947 */ /* 0x000fea0003800000 */
[----:B------:R-:W0:Y:S01]  /*5fe0*/  S2R R18, SR_CTAID.X ;  /* 0x0000000000127919 */ /* 0x000e220000002500 */
[----:B------:R-:W-:Y:S01]  /*5ff0*/  ULDC.64 UR4, c[0x0][0x628] ;  /* 0x00018a0000047ab9 */ /* 0x000fe20000000a00 */
[----:B------:R-:W1:Y:S01]  /*6000*/  LDC R19, c[0x0][0x144] ;  /* 0x00005100ff137b82 */ /* 0x000e620000000800 */
[----:B------:R-:W-:Y:S01]  /*6010*/  ISETP.NE.U32.AND P1, PT, RZ, UR4, PT ;  /* 0x00000004ff007c0c */ /* 0x000fe2000bf25070 */
[----:B------:R-:W2:Y:S01]  /*6020*/  S2R R6, SR_CTAID.Y ;  /* 0x0000000000067919 */ /* 0x000ea20000002600 */
[----:B------:R-:W-:Y:S01]  /*6030*/  ULDC UR7, c[0x0][0x630] ;  /* 0x00018c0000077ab9 */ /* 0x000fe20000000800 */
[----:B------:R-:W-:Y:S01]  /*6040*/  ULDC UR8, c[0x0][0x150] ;  /* 0x0000540000087ab9 */ /* 0x000fe20000000800 */
[----:B------:R-:W-:Y:S01]  /*6050*/  ISETP.NE.AND.EX P1, PT, RZ, UR5, PT, P1 ;  /* 0x00000005ff007c0c */ /* 0x000fe2000bf25310 */
[----:B------:R-:W-:Y:S02]  /*6060*/  IMAD.MOV.U32 R4, RZ, RZ, R2 ;  /* 0x000000ffff047224 */ /* 0x000fe400078e0002 */
[----:B------:R-:W-:Y:S01]  /*6070*/  IMAD.MOV.U32 R5, RZ, RZ, R3 ;  /* 0x000000ffff057224 */ /* 0x000fe200078e0003 */
[----:B0-----:R-:W-:-:S09]  /*6080*/  I2FP.F32.U32 R20, R18 ;  /* 0x0000001200147245 */ /* 0x001fd20000201000 */
[----:B------:R-:W-:Y:S05]  /*6090*/  @!P1 BRA `(.L_x_120) ;  /* 0x0000000000289947 */ /* 0x000fea0003800000 */
[----:B------:R-:W-:Y:S02]  /*60a0*/  ULDC UR6, c[0x0][0x634] ;  /* 0x00018d0000067ab9 */ /* 0x000fe40000000800 */
[----:B------:R-:W-:-:S05]  /*60b0*/  IADD3 R5, P1, R2, UR6, RZ ;  /* 0x0000000602057c10 */ /* 0x000fca000ff3e0ff */
[----:B------:R-:W-:-:S04]  /*60c0*/  IMAD.X R21, RZ, RZ, R3, P1 ;  /* 0x000000ffff157224 */ /* 0x000fc800008e0603 */
[----:B------:R-:W-:-:S04]  /*60d0*/  IMAD.WIDE.U32 R10, R21, UR4, RZ ;  /* 0x00000004150a7c25 */ /* 0x000fc8000f8e00ff */
[----:B------:R-:W-:-:S04]  /*60e0*/  IMAD.WIDE.U32 R10, P1, R5, UR5, R10 ;  /* 0x00000005050a7c25 */ /* 0x000fc8000f82000a */
[----:B------:R-:W-:-:S04]  /*60f0*/  IMAD.WIDE.U32 R4, R5, UR4, RZ ;  /* 0x0000000405047c25 */ /* 0x000fc8000f8e00ff */
[----:B------:R-:W-:Y:S01]  /*6100*/  IMAD.MOV.U32 R4, RZ, RZ, R11 ;  /* 0x000000ffff047224 */ /* 0x000fe200078e000b */
[----:B------:R-:W-:Y:S01]  /*6110*/  IADD3 RZ, P3, R5, R10, RZ ;  /* 0x0000000a05ff7210 */ /* 0x000fe20007f7e0ff */
[----:B------:R-:W-:-:S04]  /*6120*/  IMAD.X R5, RZ, RZ, RZ, P1 ;  /* 0x000000ffff057224 */ /* 0x000fc800008e06ff */
[----:B------:R-:W-:-:S08]  /*6130*/  IMAD.WIDE.U32.X R4, R21, UR5, R4, P3 ;  /* 0x0000000515047c25 */ /* 0x000fd000098e0404 */
.L_x_120:
[----:B------:R-:W-:Y:S01]  /*6140*/  FMUL R20, R20, UR8 ;  /* 0x0000000814147c20 */ /* 0x000fe20008400000 */
[--C-:B------:R-:W-:Y:S01]  /*6150*/  SHF.R.U64 R16, R4, UR7, R5.reuse ;  /* 0x0000000704107c19 */ /* 0x100fe20008001205 */
[----:B------:R-:W-:Y:S01]  /*6160*/  ULDC.64 UR4, c[0x0][0x620] ;  /* 0x0001880000047ab9 */ /* 0x000fe20000000a00 */
[----:B------:R-:W-:Y:S01]  /*6170*/  SHF.R.U32.HI R4, RZ, UR7, R5 ;  /* 0x00000007ff047c19 */ /* 0x000fe20008011605 */
[----:B------:R-:W-:Y:S01]  /*6180*/  ULDC.64 UR6, c[0x0][0x640] ;  /* 0x0001900000067ab9 */ /* 0x000fe20000000a00 */
[----:B------:R-:W-:Y:S01]  /*6190*/  IADD3 R5, P1, RZ, -R16, RZ ;  /* 0x80000010ff057210 */ /* 0x000fe20007f3e0ff */
[----:B------:R-:W0:Y:S01]  /*61a0*/  F2I.U32.TRUNC.NTZ R20, R20 ;  /* 0x0000001400147305 */ /* 0x000e22000020f000 */
[----:B------:R-:W3:Y:S03]  /*61b0*/  LDC R21, c[0x0][0x148] ;  /* 0x00005200ff157b82 */ /* 0x000ee60000000800 */
[----:B------:R-:W-:Y:S01]  /*61c0*/  IMAD.X R4, RZ, RZ, ~R4, P1 ;  /* 0x000000ffff047224 */ /* 0x000fe200008e0e04 */
[----:B------:R-:W-:-:S03]  /*61d0*/  ISETP.NE.U32.AND P1, PT, RZ, UR6, PT ;  /* 0x00000006ff007c0c */ /* 0x000fc6000bf25070 */
[----:B------:R-:W-:Y:S01]  /*61e0*/  IMAD R4, R4, UR4, RZ ;  /* 0x0000000404047c24 */ /* 0x000fe2000f8e02ff */
[----:B------:R-:W-:-:S03]  /*61f0*/  ISETP.NE.AND.EX P1, PT, RZ, UR7, PT, P1 ;  /* 0x00000007ff007c0c */ /* 0x000fc6000bf25310 */
[C---:B------:R-:W-:Y:S01]  /*6200*/  IMAD R11, R5.reuse, UR5, R4 ;  /* 0x00000005050b7c24 */ /* 0x040fe2000f8e0204 */
[----:B------:R-:W-:Y:S01]  /*6210*/  ULDC UR5, c[0x0][0x154] ;  /* 0x0000550000057ab9 */ /* 0x000fe20000000800 */
[----:B------:R-:W-:Y:S01]  /*6220*/  IMAD.WIDE.U32 R4, R5, UR4, R2 ;  /* 0x0000000405047c25 */ /* 0x000fe2000f8e0002 */
[----:B------:R-:W-:-:S03]  /*6230*/  ULDC UR4, c[0x0][0x618] ;  /* 0x0001860000047ab9 */ /* 0x000fc60000000800 */
[----:B0-----:R-:W-:Y:S02]  /*6240*/  IMAD.MOV R10, RZ, RZ, -R20 ;  /* 0x000000ffff0a7224 */ /* 0x001fe400078e0a14 */
[----:B------:R-:W-:Y:S02]  /*6250*/  IMAD.IADD R5, R5, 0x1, R11 ;  /* 0x0000000105057824 */ /* 0x000fe400078e020b */
[----:B-1----:R-:W-:Y:S01]  /*6260*/  IMAD R18, R19, R10, R18 ;  /* 0x0000000a13127224 */ /* 0x002fe200078e0212 */
[----:B--2---:R-:W-:Y:S02]  /*6270*/  I2FP.F32.U32 R10, R6 ;  /* 0x00000006000a7245 */ /* 0x004fe40000201000 */
[--C-:B------:R-:W-:Y:S02]  /*6280*/  SHF.R.U64 R19, R4, UR4, R5.reuse ;  /* 0x0000000404137c19 */ /* 0x100fe40008001205 */
[----:B------:R-:W-:Y:S01]  /*6290*/  SHF.R.U32.HI R4, RZ, UR4, R5 ;  /* 0x00000004ff047c19 */ /* 0x000fe20008011605 */
[----:B------:R-:W-:Y:S01]  /*62a0*/  FMUL R10, R10, UR5 ;  /* 0x000000050a0a7c20 */ /* 0x000fe20008400000 */
[----:B------:R-:W-:-:S02]  /*62b0*/  ULDC UR4, c[0x0][0x608] ;  /* 0x0001820000047ab9 */ /* 0x000fc40000000800 */
[--C-:B------:R-:W-:Y:S01]  /*62c0*/  SHF.R.U64 R22, R19, UR4, R4.reuse ;  /* 0x0000000413167c19 */ /* 0x100fe20008001204 */
[----:B------:R0:W1:Y:S01]  /*62d0*/  F2I.U32.TRUNC.NTZ R24, R10 ;  /* 0x0000000a00187305 */ /* 0x000062000020f000 */
[----:B------:R-:W-:Y:S01]  /*62e0*/  SHF.R.U32.HI R5, RZ, UR4, R4 ;  /* 0x00000004ff057c19 */ /* 0x000fe20008011604 */
[----:B------:R-:W-:-:S03]  /*62f0*/  ULDC UR4, c[0x0][0x658] ;  /* 0x0001960000047ab9 */ /* 0x000fc60000000800 */
[--C-:B------:R-:W-:Y:S02]  /*6300*/  SHF.R.U64 R20, R22, UR4, R5.reuse ;  /* 0x0000000416147c19 */ /* 0x100fe40008001205 */
[----:B------:R-:W-:-:S03]  /*6310*/  SHF.R.U32.HI R23, RZ, UR4, R5 ;  /* 0x00000004ff177c19 */ /* 0x000fc60008011605 */
[----:B------:R-:W-:Y:S02]  /*6320*/  IMAD.MOV.U32 R4, RZ, RZ, R20 ;  /* 0x000000ffff047224 */ /* 0x000fe400078e0014 */
[----:B------:R-:W-:Y:S01]  /*6330*/  IMAD.MOV.U32 R5, RZ, RZ, R23 ;  /* 0x000000ffff057224 */ /* 0x000fe200078e0017 */
[----:B0-----:R-:W-:Y:S06]  /*6340*/  @!P1 BRA `(.L_x_121) ;  /* 0x0000000000289947 */ /* 0x001fec0003800000 */
        /* <DEDUP_REMOVED lines=10> */
.L_x_121:
[----:B------:R-:W-:Y:S01]  /*63f0*/  ULDC UR4, c[0x0][0x648] ;  /* 0x0001920000047ab9 */ /* 0x000fe20000000800 */
[----:B------:R-:W-:Y:S01]  /*6400*/  LOP3.LUT R22, R22, UR16, RZ, 0xc0, !PT ;  /* 0x0000001016167c12 */ /* 0x000fe2000f8ec0ff */
[----:B-1----:R-:W-:Y:S01]  /*6410*/  IMAD.MOV R24, RZ, RZ, -R24 ;  /* 0x000000ffff187224 */ /* 0x002fe200078e0a18 */
[----:B------:R-:W-:Y:S01]  /*6420*/  SHF.R.U64 R5, R4, UR4, R5 ;  /* 0x0000000404057c19 */ /* 0x000fe20008001205 */
[----:B------:R-:W-:Y:S01]  /*6430*/  ULDC UR4, c[0x0][0x638] ;  /* 0x00018e0000047ab9 */ /* 0x000fe20000000800 */
[----:B------:R-:W-:Y:S01]  /*6440*/  LOP3.LUT R19, R19, UR15, RZ, 0xc0, !PT ;  /* 0x0000000f13137c12 */ /* 0x000fe2000f8ec0ff */
[----:B---3--:R-:W-:Y:S01]  /*6450*/  @P4 IMAD R18, R21, R24, R6 ;  /* 0x0000001815124224 */ /* 0x008fe200078e0206 */
[----:B------:R-:W-:Y:S01]  /*6460*/  ULDC UR5, c[0x0][0x610] ;  /* 0x0001840000057ab9 */ /* 0x000fe20000000800 */
[----:B------:R-:W-:Y:S02]  /*6470*/  IMAD.MOV R11, RZ, RZ, -R5 ;  /* 0x000000ffff0b7224 */ /* 0x000fe400078e0a05 */
[----:B------:R-:W-:-:S02]  /*6480*/  IMAD R5, R5, UR17, R22 ;  /* 0x0000001105057c24 */ /* 0x000fc4000f8e0216 */
[----:B------:R-:W-:Y:S01]  /*6490*/  IMAD R20, R11, UR4, R20 ;  /* 0x000000040b147c24 */ /* 0x000fe2000f8e0214 */
[----:B------:R-:W-:Y:S01]  /*64a0*/  ULDC UR4, c[0x0][0x600] ;  /* 0x0001800000047ab9 */ /* 0x000fe20000000800 */
[----:B------:R-:W-:Y:S02]  /*64b0*/  IMAD R18, R5, UR5, R18 ;  /* 0x0000000505127c24 */ /* 0x000fe4000f8e0212 */
[----:B------:R-:W-:Y:S02]  /*64c0*/  IMAD R5, R20, UR4, R19 ;  /* 0x0000000414057c24 */ /* 0x000fe4000f8e0213 */
[----:B------:R-:W-:-:S03]  /*64d0*/  IMAD.MOV.U32 R10, RZ, RZ, 0x1 ;  /* 0x00000001ff0a7424 */ /* 0x000fc600078e00ff */
[----:B------:R-:W-:Y:S02]  /*64e0*/  SEL R4, R5, R18, !P4 ;  /* 0x0000001205047207 */ /* 0x000fe40006000000 */
[----:B------:R-:W-:Y:S01]  /*64f0*/  SEL R6, R18, R5, !P4 ;  /* 0x0000000512067207 */ /* 0x000fe20006000000 */
[----:B------:R-:W-:-:S07]  /*6500*/  IMAD.MOV.U32 R5, RZ, RZ, R16 ;  /* 0x000000ffff057224 */ /* 0x000fce00078e0010 */
.L_x_119:
[----:B------:R-:W-:Y:S05]  /*6510*/  BSYNC B1 ;  /* 0x0000000000017941 */ /* 0x000fea0003800000 */
.L_x_118:
[----:B------:R-:W-:-:S13]  /*6520*/  LOP3.LUT P1, RZ, R10, 0xff, RZ, 0xc0, !PT ;  /* 0x000000ff0aff7812 */ /* 0x000fda000782c0ff */
[----:B------:R-:W-:Y:S05]  /*6530*/  @P1 BRA `(.L_x_122) ;  /* 0xfffffff400381947 */ /* 0x000fea000383ffff */
[----:B------:R-:W-:Y:S05]  /*6540*/  BSYNC B0 ;  /* 0x0000000000007941 */ /* 0x000fea0003800000 */
.L_x_110:
[----:B------:R-:W-:-:S03]  /*6550*/  UMOV UR4, 0xffffffff ;  /* 0xffffffff00047882 */ /* 0x000fc60000000000 */
[----:B------:R-:W-:Y:S05]  /*6560*/  BRA.DIV UR4, `(.L_x_123) ;  /* 0x0000000604707947 */ /* 0x000fea000b800000 */
[----:B------:R-:W-:-:S13]  /*6570*/  ELECT P0, URZ, PT ;  /* 0x00000000003f782f */ /* 0x000fda0003800000 */
.L_x_140:
[----:B------:R-:W-:Y:S04]  /*6580*/  BSSY B0, `(.L_x_124) ;  /* 0x0000034000007945 */ /* 0x000fe80003800000 */
[----:B------:R-:W-:Y:S05]  /*6590*/  @!P0 BRA `(.L_x_125) ;  /* 0x0000000000c88947 */ /* 0x000fea0003800000 */
[----:B------:R-:W-:-:S04]  /*65a0*/  LOP3.LUT R7, R7, 0x2, RZ, 0xfc, !PT ;  /* 0x0000000207077812 */ /* 0x000fc800078efcff */
[----:B------:R-:W-:-:S13]  /*65b0*/  ISETP.NE.AND P0, PT, R7, 0x3, PT ;  /* 0x000000030700780c */ /* 0x000fda0003f05270 */
[----:B------:R-:W-:Y:S05]  /*65c0*/  @!P0 BRA `(.L_x_126) ;  /* 0x0000000000048947 */ /* 0x000fea0003800000 */
[----:B------:R-:W-:Y:S01]  /*65d0*/  BPT.TRAP 0x1 ;  /* 0x000000040000795c */ /* 0x000fe20000300000 */
.L_x_126:
[----:B------:R-:W0:Y:S01]  /*65e0*/  S2R R3, SR_CgaCtaId ;  /* 0x0000000000037919 */ /* 0x000e220000008800 */
[----:B------:R-:W-:Y:S02]  /*65f0*/  MOV R0, 0x400 ;  /* 0x0000040000007802 */ /* 0x000fe40000000f00 */
[----:B------:R-:W-:Y:S02]  /*6600*/  SHF.L.U32 R2, R12, 0x1f, RZ ;  /* 0x0000001f0c027819 */ /* 0x000fe400000006ff */
[----:B0-----:R-:W-:-:S05]  /*6610*/  LEA R0, R3, R0, 0x18 ;  /* 0x0000000003007211 */ /* 0x001fca00078ec0ff */
[----:B------:R-:W-:-:S04]  /*6620*/  VIADD R0, R0, 0x28 ;  /* 0x0000002800007836 */ /* 0x000fc80000000000 */
[C---:B------:R-:W-:Y:S02]  /*6630*/  IMAD R5, R13.reuse, 0x8, R0 ;  /* 0x000000080d057824 */ /* 0x040fe400078e0200 */
[----:B------:R-:W-:Y:S02]  /*6640*/  VIADD R13, R13, 0x1 ;  /* 0x000000010d0d7836 */ /* 0x000fe40000000000 */
[----:B------:R-:W0:Y:S03]  /*6650*/  SYNCS.PHASECHK.TRANS64.TRYWAIT P0, [R5+URZ], R2 ;  /* 0x00000002050075a7 */ /* 0x000e26000800017f */
[----:B------:R-:W-:-:S04]  /*6660*/  ISETP.NE.AND P1, PT, R13, 0x5, PT ;  /* 0x000000050d00780c */ /* 0x000fc80003f25270 */
[----:B------:R-:W-:Y:S02]  /*6670*/  SEL R3, RZ, 0x1, P1 ;  /* 0x00000001ff037807 */ /* 0x000fe40000800000 */
[----:B------:R-:W-:Y:S02]  /*6680*/  SEL R13, R13, RZ, P1 ;  /* 0x000000ff0d0d7207 */ /* 0x000fe40000800000 */
[----:B------:R-:W-:-:S03]  /*6690*/  LOP3.LUT R12, R12, R3, RZ, 0x3c, !PT ;  /* 0x000000030c0c7212 */ /* 0x000fc600078e3cff */
[----:B------:R-:W-:Y:S01]  /*66a0*/  IMAD R7, R13, 0x8, R0 ;  /* 0x000000080d077824 */ /* 0x000fe200078e0200 */
[----:B------:R-:W-:Y:S01]  /*66b0*/  SHF.L.U32 R4, R12, 0x1f, RZ ;  /* 0x0000001f0c047819 */ /* 0x000fe200000006ff */
[----:B0-----:R-:W-:Y:S06]  /*66c0*/  @!P0 BRA `(.L_x_127) ;  /* 0x00000004003c8947 */ /* 0x001fec0003800000 */
.L_x_141:
[----:B------:R-:W1:Y:S01]  /*66d0*/  SYNCS.PHASECHK.TRANS64.TRYWAIT P0, [R7+URZ], R4 ;  /* 0x00000004070075a7 */ /* 0x000e62000800017f */
[----:B0-----:R-:W-:-:S05]  /*66e0*/  VIADD R2, R13, 0x1 ;  /* 0x000000010d027836 */ /* 0x001fca0000000000 */
[----:B------:R-:W-:-:S04]  /*66f0*/  ISETP.NE.AND P1, PT, R2, 0x5, PT ;  /* 0x000000050200780c */ /* 0x000fc80003f25270 */
[----:B------:R-:W-:Y:S02]  /*6700*/  SEL R3, RZ, 0x1, P1 ;  /* 0x00000001ff037807 */ /* 0x000fe40000800000 */
[----:B------:R-:W-:Y:S02]  /*6710*/  SEL R9, R2, RZ, P1 ;  /* 0x000000ff02097207 */ /* 0x000fe40000800000 */
[----:B------:R-:W-:-:S03]  /*6720*/  LOP3.LUT R12, R12, R3, RZ, 0x3c, !PT ;  /* 0x000000030c0c7212 */ /* 0x000fc600078e3cff */
[----:B------:R-:W-:Y:S01]  /*6730*/  IMAD R8, R9, 0x8, R0 ;  /* 0x0000000809087824 */ /* 0x000fe200078e0200 */
[----:B------:R-:W-:Y:S01]  /*6740*/  SHF.L.U32 R5, R12, 0x1f, RZ ;  /* 0x0000001f0c057819 */ /* 0x000fe200000006ff */
[----:B-1----:R-:W-:Y:S06]  /*6750*/  @!P0 BRA `(.L_x_128) ;  /* 0x00000004002c8947 */ /* 0x002fec0003800000 */
.L_x_142:
[----:B------:R-:W1:Y:S01]  /*6760*/  SYNCS.PHASECHK.TRANS64.TRYWAIT P0, [R8+URZ], R5 ;  /* 0x00000005080075a7 */ /* 0x000e62000800017f */
[----:B------:R-:W-:-:S05]  /*6770*/  VIADD R2, R9, 0x1 ;  /* 0x0000000109027836 */ /* 0x000fca0000000000 */
[----:B------:R-:W-:-:S04]  /*6780*/  ISETP.NE.AND P1, PT, R2, 0x5, PT ;  /* 0x000000050200780c */ /* 0x000fc80003f25270 */
[----:B------:R-:W-:Y:S02]  /*6790*/  SEL R3, RZ, 0x1, P1 ;  /* 0x00000001ff037807 */ /* 0x000fe40000800000 */
[----:B0-----:R-:W-:Y:S02]  /*67a0*/  SEL R7, R2, RZ, P1 ;  /* 0x000000ff02077207 */ /* 0x001fe40000800000 */
[----:B------:R-:W-:-:S03]  /*67b0*/  LOP3.LUT R9, R12, R3, RZ, 0x3c, !PT ;  /* 0x000000030c097212 */ /* 0x000fc600078e3cff */
[----:B------:R-:W-:Y:S01]  /*67c0*/  IMAD R11, R7, 0x8, R0 ;  /* 0x00000008070b7824 */ /* 0x000fe200078e0200 */
[----:B------:R-:W-:Y:S01]  /*67d0*/  SHF.L.U32 R6, R9, 0x1f, RZ ;  /* 0x0000001f09067819 */ /* 0x000fe200000006ff */
[----:B-1----:R-:W-:Y:S06]  /*67e0*/  @!P0 BRA `(.L_x_129) ;  /* 0x00000004001c8947 */ /* 0x002fec0003800000 */
.L_x_143:
[----:B------:R-:W1:Y:S01]  /*67f0*/  SYNCS.PHASECHK.TRANS64.TRYWAIT P0, [R11+URZ], R6 ;  /* 0x000000060b0075a7 */ /* 0x000e62000800017f */
[----:B------:R-:W-:-:S05]  /*6800*/  VIADD R2, R7, 0x1 ;  /* 0x0000000107027836 */ /* 0x000fca0000000000 */
[----:B------:R-:W-:-:S04]  /*6810*/  ISETP.NE.AND P1, PT, R2, 0x5, PT ;  /* 0x000000050200780c */ /* 0x000fc80003f25270 */
[----:B------:R-:W-:Y:S02]  /*6820*/  SEL R4, RZ, 0x1, P1 ;  /* 0x00000001ff047807 */ /* 0x000fe40000800000 */
[----:B------:R-:W-:Y:S02]  /*6830*/  SEL R3, R2, RZ, P1 ;  /* 0x000000ff02037207 */ /* 0x000fe40000800000 */
[----:B------:R-:W-:Y:S01]  /*6840*/  LOP3.LUT R4, R9, R4, RZ, 0x3c, !PT ;  /* 0x0000000409047212 */ /* 0x000fe200078e3cff */
[----:B-1----:R-:W-:Y:S06]  /*6850*/  @!P0 BRA `(.L_x_130) ;  /* 0x0000000400148947 */ /* 0x002fec0003800000 */
.L_x_144:
[----:B------:R-:W-:Y:S01]  /*6860*/  IMAD R3, R3, 0x8, R0 ;  /* 0x0000000803037824 */ /* 0x000fe200078e0200 */
[----:B------:R-:W-:-:S07]  /*6870*/  SHF.L.U32 R0, R4, 0x1f, RZ ;  /* 0x0000001f04007819 */ /* 0x000fce00000006ff */
.L_x_131:
[----:B--2---:R2:W3:Y:S02]  /*6880*/  SYNCS.PHASECHK.TRANS64.TRYWAIT P0, [R3+URZ], R0 ;  /* 0x00000000030075a7 */ /* 0x0044e4000800017f */
[----:B---3--:R-:W-:Y:S05]  /*6890*/  @!P0 NANOSLEEP.SYNCS 0x989680 ;  /* 0x009896800000895d */ /* 0x008fea0003900000 */
[----:B------:R-:W3:Y:S02]  /*68a0*/  @!P0 SYNCS.PHASECHK.TRANS64 P0, [R3+URZ], R0 ;  /* 0x00000000030085a7 */ /* 0x000ee4000800007f */
[----:B---3--:R-:W-:Y:S05]  /*68b0*/  @!P0 BRA `(.L_x_131) ;  /* 0xfffffffc00f08947 */ /* 0x008fea000383ffff */
.L_x_125:
[----:B------:R-:W-:Y:S05]  /*68c0*/  BSYNC B0 ;  /* 0x0000000000007941 */ /* 0x000fea0003800000 */
.L_x_124:
[----:B------:R-:W-:Y:S05]  /*68d0*/  EXIT ;  /* 0x000000000000794d */ /* 0x000fea0003800000 */
.L_x_19:
[----:B0-----:R-:W-:-:S04]  /*68e0*/  IMAD.U32 R15, RZ, RZ, UR11 ;  /* 0x0000000bff0f7e24 */ /* 0x001fc8000f8e00ff */
[----:B------:R0:W1:Y:S03]  /*68f0*/  SYNCS.PHASECHK.TRANS64.TRYWAIT P1, [R15+URZ+-0x8], R14 ;  /* 0xfffff80e0f0075a7 */ /* 0x000066000802017f */
[----:B-1----:R-:W-:Y:S05]  /*6900*/  @!P1 NANOSLEEP.SYNCS 0x989680 ;  /* 0x009896800000995d */ /* 0x002fea0003900000 */
[----:B------:R-:W1:Y:S02]  /*6910*/  @!P1 SYNCS.PHASECHK.TRANS64 P1, [R15+URZ+-0x8], R14 ;  /* 0xfffff80e0f0095a7 */ /* 0x000e64000802007f */
[----:B-1----:R-:W-:Y:S05]  /*6920*/  @!P1 BRA `(.L_x_19) ;  /* 0xfffffffc00ec9947 */ /* 0x002fea000383ffff */
[----:B------:R-:W-:Y:S05]  /*6930*/  BRA `(.L_x_132) ;  /* 0xffffffac005c7947 */ /* 0x000fea000383ffff */
.L_x_24:
[----:B-1----:R-:W-:-:S04]  /*6940*/  IMAD.U32 R15, RZ, RZ, UR6 ;  /* 0x00000006ff0f7e24 */ /* 0x002fc8000f8e00ff */
[----:B------:R1:W3:Y:S03]  /*6950*/  SYNCS.PHASECHK.TRANS64.TRYWAIT P1, [R15+URZ], R14 ;  /* 0x0000000e0f0075a7 */ /* 0x0002e6000802017f */
[----:B---3--:R-:W-:Y:S05]  /*6960*/  @!P1 NANOSLEEP.SYNCS 0x989680 ;  /* 0x009896800000995d */ /* 0x008fea0003900000 */
[----:B------:R-:W3:Y:S02]  /*6970*/  @!P1 SYNCS.PHASECHK.TRANS64 P1, [R15+URZ], R14 ;  /* 0x0000000e0f0095a7 */ /* 0x000ee4000802007f */
[----:B---3--:R-:W-:Y:S05]  /*6980*/  @!P1 BRA `(.L_x_24) ;  /* 0xfffffffc00ec9947 */ /* 0x008fea000383ffff */
[----:B------:R-:W-:Y:S05]  /*6990*/  BRA `(.L_x_23) ;  /* 0xffffffb000087947 */ /* 0x000fea000383ffff */
.L_x_30:
[----:B-1----:R-:W-:-:S04]  /*69a0*/  IMAD.U32 R19, RZ, RZ, UR16 ;  /* 0x00000010ff137e24 */ /* 0x002fc8000f8e00ff */
[----:B------:R1:W3:Y:S03]  /*69b0*/  SYNCS.PHASECHK.TRANS64.TRYWAIT P1, [R19+URZ], R18 ;  /* 0x00000012130075a7 */ /* 0x0002e6000802017f */
[----:B---3--:R-:W-:Y:S05]  /*69c0*/  @!P1 NANOSLEEP.SYNCS 0x989680 ;  /* 0x009896800000995d */ /* 0x008fea0003900000 */
[----:B------:R-:W3:Y:S02]  /*69d0*/  @!P1 SYNCS.PHASECHK.TRANS64 P1, [R19+URZ], R18 ;  /* 0x00000012130095a7 */ /* 0x000ee4000802007f */
[----:B---3--:R-:W-:Y:S05]  /*69e0*/  @!P1 BRA `(.L_x_30) ;  /* 0xfffffffc00ec9947 */ /* 0x008fea000383ffff */
[----:B------:R-:W-:Y:S05]  /*69f0*/  BRA `(.L_x_29) ;  /* 0xffffffb400907947 */ /* 0x000fea000383ffff */
.L_x_38:
[----:B01----:R-:W-:-:S04]  /*6a00*/  IMAD.U32 R15, RZ, RZ, UR11 ;  /* 0x0000000bff0f7e24 */ /* 0x003fc8000f8e00ff */
[----:B------:R0:W1:Y:S03]  /*6a10*/  SYNCS.PHASECHK.TRANS64.TRYWAIT P1, [R15+URZ+0x8], R14 ;  /* 0x0000080e0f0075a7 */ /* 0x000066000802017f */
[----:B-1----:R-:W-:Y:S05]  /*6a20*/  @!P1 NANOSLEEP.SYNCS 0x989680 ;  /* 0x009896800000995d */ /* 0x002fea0003900000 */
[----:B------:R-:W1:Y:S02]  /*6a30*/  @!P1 SYNCS.PHASECHK.TRANS64 P1, [R15+URZ+0x8], R14 ;  /* 0x0000080e0f0095a7 */ /* 0x000e64000802007f */
[----:B-1----:R-:W-:Y:S05]  /*6a40*/  @!P1 BRA `(.L_x_38) ;  /* 0xfffffffc00ec9947 */ /* 0x002fea000383ffff */
[----:B------:R-:W-:Y:S05]  /*6a50*/  BRA `(.L_x_133) ;  /* 0xffffffc000047947 */ /* 0x000fea000383ffff */
.L_x_111:
[----:B------:R-:W-:Y:S01]  /*6a60*/  BSSY B1, `(.L_x_134) ;  /* 0x0000006000017945 */ /* 0x000fe20003800000 */
[----:B------:R-:W-:-:S07]  /*6a70*/  IMAD.MOV.U32 R10, RZ, RZ, -0x1 ;  /* 0xffffffffff0a7424 */ /* 0x000fce00078e00ff */
[----:B------:R-:W-:Y:S05]  /*6a80*/  WARPSYNC.COLLECTIVE R10, `(.L_x_135) ;  /* 0x000000000a0c7348 */ /* 0x000fea0003c00000 */
[----:B------:R-:W-:Y:S02]  /*6a90*/  ELECT P1, UR62, PT ;  /* 0x00000000003e782f */ /* 0x000fe40003820000 */
[----:B------:R-:W-:Y:S01]  /*6aa0*/  MOV R10, UR62 ;  /* 0x0000003e000a7c02 */ /* 0x000fe20008000f00 */
[----:B------:R-:W-:Y:S10]  /*6ab0*/  ENDCOLLECTIVE ;  /* 0x000000000000791b */ /* 0x000ff40003800000 */
.L_x_135:
[----:B------:R-:W-:Y:S05]  /*6ac0*/  BSYNC B1 ;  /* 0x0000000000017941 */ /* 0x000fea0003800000 */
.L_x_134:
[----:B------:R-:W-:Y:S05]  /*6ad0*/  BRA `(.L_x_136) ;  /* 0xffffffec00dc7947 */ /* 0x000fea000383ffff */
.L_x_114:
[----:B0-----:R0:W1:Y:S02]  /*6ae0*/  SYNCS.PHASECHK.TRANS64.TRYWAIT P1, [R19+URZ+0x28], R10 ;  /* 0x0000280a130075a7 */ /* 0x001064000802017f */
[----:B-1----:R-:W-:Y:S05]  /*6af0*/  @!P1 NANOSLEEP.SYNCS 0x989680 ;  /* 0x009896800000995d */ /* 0x002fea0003900000 */
[----:B------:R-:W1:Y:S02]  /*6b00*/  @!P1 SYNCS.PHASECHK.TRANS64 P1, [R19+URZ+0x28], R10 ;  /* 0x0000280a130095a7 */ /* 0x000e64000802007f */
[----:B-1----:R-:W-:Y:S05]  /*6b10*/  @!P1 BRA `(.L_x_114) ;  /* 0xfffffffc00f09947 */ /* 0x002fea000383ffff */
[----:B------:R-:W-:Y:S05]  /*6b20*/  BRA `(.L_x_137) ;  /* 0xfffffff000187947 */ /* 0x000fea000383ffff */
.L_x_123:
[----:B------:R-:W-:Y:S01]  /*6b30*/  BSSY B0, `(.L_x_138) ;  /* 0x0000006000007945 */ /* 0x000fe20003800000 */
[----:B------:R-:W-:-:S07]  /*6b40*/  IMAD.MOV.U32 R10, RZ, RZ, -0x1 ;  /* 0xffffffffff0a7424 */ /* 0x000fce00078e00ff */
[----:B------:R-:W-:Y:S05]  /*6b50*/  WARPSYNC.COLLECTIVE R10, `(.L_x_139) ;  /* 0x000000000a0c7348 */ /* 0x000fea0003c00000 */
[----:B------:R-:W-:Y:S02]  /*6b60*/  ELECT P1, UR62, PT ;  /* 0x00000000003e782f */ /* 0x000fe40003820000 */
[----:B------:R-:W-:Y:S01]  /*6b70*/  MOV R10, UR62 ;  /* 0x0000003e000a7c02 */ /* 0x000fe20008000f00 */
[----:B------:R-:W-:Y:S10]  /*6b80*/  ENDCOLLECTIVE ;  /* 0x000000000000791b */ /* 0x000ff40003800000 */
.L_x_139:
[----:B------:R-:W-:Y:S05]  /*6b90*/  BSYNC B0 ;  /* 0x0000000000007941 */ /* 0x000fea0003800000 */
.L_x_138:
[----:B------:R-:W-:Y:S01]  /*6ba0*/  PLOP3.LUT P0, PT, P1, PT, PT, 0x80, 0x0 ;  /* 0x000000000000781c */ /* 0x000fe20000f0f070 */
[----:B------:R-:W-:-:S12]  /*6bb0*/  BRA `(.L_x_140) ;  /* 0xfffffff800707947 */ /* 0x000fd8000383ffff */
.L_x_127:
[----:B0-----:R0:W1:Y:S02]  /*6bc0*/  SYNCS.PHASECHK.TRANS64.TRYWAIT P0, [R5+URZ], R2 ;  /* 0x00000002050075a7 */ /* 0x001064000800017f */
[----:B-1----:R-:W-:Y:S05]  /*6bd0*/  @!P0 NANOSLEEP.SYNCS 0x989680 ;  /* 0x009896800000895d */ /* 0x002fea0003900000 */
[----:B------:R-:W1:Y:S02]  /*6be0*/  @!P0 SYNCS.PHASECHK.TRANS64 P0, [R5+URZ], R2 ;  /* 0x00000002050085a7 */ /* 0x000e64000800007f */
[----:B-1----:R-:W-:Y:S05]  /*6bf0*/  @!P0 BRA `(.L_x_127) ;  /* 0xfffffffc00f08947 */ /* 0x002fea000383ffff */
[----:B------:R-:W-:Y:S05]  /*6c00*/  BRA `(.L_x_141) ;  /* 0xfffffff800b07947 */ /* 0x000fea000383ffff */
.L_x_128:
[----:B0-----:R0:W1:Y:S02]  /*6c10*/  SYNCS.PHASECHK.TRANS64.TRYWAIT P0, [R7+URZ], R4 ;  /* 0x00000004070075a7 */ /* 0x001064000800017f */
[----:B-1----:R-:W-:Y:S05]  /*6c20*/  @!P0 NANOSLEEP.SYNCS 0x989680 ;  /* 0x009896800000895d */ /* 0x002fea0003900000 */
[----:B------:R-:W1:Y:S02]  /*6c30*/  @!P0 SYNCS.PHASECHK.TRANS64 P0, [R7+URZ], R4 ;  /* 0x00000004070085a7 */ /* 0x000e64000800007f */
[----:B-1----:R-:W-:Y:S05]  /*6c40*/  @!P0 BRA `(.L_x_128) ;  /* 0xfffffffc00f08947 */ /* 0x002fea000383ffff */
[----:B------:R-:W-:Y:S05]  /*6c50*/  BRA `(.L_x_142) ;  /* 0xfffffff800c07947 */ /* 0x000fea000383ffff */
.L_x_129:
[----:B0-----:R0:W1:Y:S02]  /*6c60*/  SYNCS.PHASECHK.TRANS64.TRYWAIT P0, [R8+URZ], R5 ;  /* 0x00000005080075a7 */ /* 0x001064000800017f */
[----:B-1----:R-:W-:Y:S05]  /*6c70*/  @!P0 NANOSLEEP.SYNCS 0x989680 ;  /* 0x009896800000895d */ /* 0x002fea0003900000 */
[----:B------:R-:W1:Y:S02]  /*6c80*/  @!P0 SYNCS.PHASECHK.TRANS64 P0, [R8+URZ], R5 ;  /* 0x00000005080085a7 */ /* 0x000e64000800007f */
[----:B-1----:R-:W-:Y:S05]  /*6c90*/  @!P0 BRA `(.L_x_129) ;  /* 0xfffffffc00f08947 */ /* 0x002fea000383ffff */
[----:B------:R-:W-:Y:S05]  /*6ca0*/  BRA `(.L_x_143) ;  /* 0xfffffff800d07947 */ /* 0x000fea000383ffff */
.L_x_130:
[----:B-1----:R1:W2:Y:S02]  /*6cb0*/  SYNCS.PHASECHK.TRANS64.TRYWAIT P0, [R11+URZ], R6 ;  /* 0x000000060b0075a7 */ /* 0x0022a4000800017f */
[----:B--2---:R-:W-:Y:S05]  /*6cc0*/  @!P0 NANOSLEEP.SYNCS 0x989680 ;  /* 0x009896800000895d */ /* 0x004fea0003900000 */
[----:B------:R-:W2:Y:S02]  /*6cd0*/  @!P0 SYNCS.PHASECHK.TRANS64 P0, [R11+URZ], R6 ;  /* 0x000000060b0085a7 */ /* 0x000ea4000800007f */
[----:B--2---:R-:W-:Y:S05]  /*6ce0*/  @!P0 BRA `(.L_x_130) ;  /* 0xfffffffc00f08947 */ /* 0x004fea000383ffff */
[----:B------:R-:W-:Y:S05]  /*6cf0*/  BRA `(.L_x_144) ;  /* 0xfffffff800d87947 */ /* 0x000fea000383ffff */
.L_x_145:
[----:B------:R-:W-:-:S00]  /*6d00*/  BRA `(.L_x_145) ;  /* 0xfffffffc00fc7947 */ /* 0x000fc0000383ffff */
[----:B------:R-:W-:-:S00]  /*6d10*/  NOP ;  /* 0x0000000000007918 */ /* 0x000fc00000000000 */
        /* <DEDUP_REMOVED lines=14> */
.L_x_146:


//--------------------- .nv.shared._ZN7cutlass13device_kernelINS_4gemm6kernel13GemmUniversalIN4cute5tupleIJiiiiEEENS1_10collective13CollectiveMmaINS1_37MainloopSm90TmaGmmaWarpSpecializedFP8ILi5ENS5_IJNS4_1CILi1EEENSA_ILi2EEESB_EEENS1_32KernelTmaWarpSpecializedPingpongEEENS5_IJNSA_ILi64EEESG_NSA_ILi128EEEEEENS_12float_e5m2_tENS5_IJlSB_lEEESJ_SK_NS4_8TiledMMAINS4_8MMA_AtomIJNS4_4SM904GMMA30MMA_64x64x32_F32E5M2E5M2_SS_TNILNSO_7ScaleInE1ELSQ_1EEEEEENS4_6LayoutINS5_IJSB_SB_SB_EEENS5_IJNSA_ILi0EEESV_SV_EEEEENS5_IJNS4_10UnderscoreESY_SY_EEEEENS4_23SM90_TMA_LOAD_MULTICASTENS4_14ComposedLayoutINS4_7SwizzleILi3ELi4ELi3EEENS4_18smem_ptr_flag_bitsILi8EEENST_INS5_IJNSA_ILi8EEESH_EEENS5_IJSH_SB_EEEEEEEvNS4_8identityENS4_13SM90_TMA_LOADES1B_vS1C_EENS_8epilogue10collective6detail29Sm90TmaWarpSpecializedAdapterINS1G_15DefaultEpilogueISJ_SK_SK_NS1F_6thread17LinearCombinationISJ_Li1EffLNS1K_9ScaleType4KindE0ELNS_15FloatRoundStyleE2ESJ_EENS1_15EpilogueDefaultEEEEEvvEEEEvNT_6ParamsE --------------------------
	.section	.nv.shared._ZN7cutlass13device_kernelINS_4gemm6kernel13GemmUniversalIN4cute5tupleIJiiiiEEENS1_10collective13CollectiveMmaINS1_37MainloopSm90TmaGmmaWarpSpecializedFP8ILi5ENS5_IJNS4_1CILi1EEENSA_ILi2EEESB_EEENS1_32KernelTmaWarpSpecializedPingpongEEENS5_IJNSA_ILi64EEESG_NSA_ILi128EEEEEENS_12float_e5m2_tENS5_IJlSB_lEEESJ_SK_NS4_8TiledMMAINS4_8MMA_AtomIJNS4_4SM904GMMA30MMA_64x64x32_F32E5M2E5M2_SS_TNILNSO_7ScaleInE1ELSQ_1EEEEEENS4_6LayoutINS5_IJSB_SB_SB_EEENS5_IJNSA_ILi0EEESV_SV_EEEEENS5_IJNS4_10UnderscoreESY_SY_EEEEENS4_23SM90_TMA_LOAD_MULTICASTENS4_14ComposedLayoutINS4_7SwizzleILi3ELi4ELi3EEENS4_18smem_ptr_flag_bitsILi8EEENST_INS5_IJNSA_ILi8EEESH_EEENS5_IJSH_SB_EEEEEEEvNS4_8identityENS4_13SM90_TMA_LOADES1B_vS1C_EENS_8epilogue10collective6detail29Sm90TmaWarpSpecializedAdapterINS1G_15DefaultEpilogueISJ_SK_SK_NS1F_6thread17LinearCombinationISJ_Li1EffLNS1K_9ScaleType4KindE0ELNS_15FloatRoundStyleE2ESJ_EENS1_15EpilogueDefaultEEEEEvvEEEEvNT_6ParamsE,"aw",@nobits
	.sectionflags	@""
	.align	16
	.zero		1024


//--------------------- .nv.shared.reserved.0     --------------------------
	.section	.nv.shared.reserved.0,"aw",@nobits
	.weak		__nv_reservedSMEM_offset_0_alias
	.size		__nv_reservedSMEM_offset_0_alias, 0, 0
	.other		__nv_reservedSMEM_offset_0_alias,@"STO_CUDA_RESERVED_SHARED STV_DEFAULT"
__nv_reservedSMEM_offset_0_alias:
	.zero		0


//--------------------- .nv.global                --------------------------
	.section	.nv.global,"aw",@nobits
.nv.global:
	.type		_ZN39_INTERNAL_81e2cad8_4_k_cu_c5b8406e_47944cute1_E,@object
	.size		_ZN39_INTERNAL_81e2cad8_4_k_cu_c5b8406e_47944cute1_E,(_ZN39_INTERNAL_81e2cad8_4_k_cu_c5b8406e_47944cuda3std3__45__cpo6cbeginE - _ZN39_INTERNAL_81e2cad8_4_k_cu_c5b8406e_47944cute1_E)
_ZN39_INTERNAL_81e2cad8_4_k_cu_c5b8406e_47944cute1_E:
	.zero		1
	.type		_ZN39_INTERNAL_81e2cad8_4_k_cu_c5b8406e_47944cuda3std3__45__cpo6cbeginE,@object
	.size		_ZN39_INTERNAL_81e2cad8_4_k_cu_c5b8406e_47944cuda3std3__45__cpo6cbeginE,(_ZN39_INTERNAL_81e2cad8_4_k_cu_c5b8406e_47944cuda3std3__48in_placeE - _ZN39_INTERNAL_81e2cad8_4_k_cu_c5b8406e_47944cuda3std3__45__cpo6cbeginE)
_ZN39_INTERNAL_81e2cad8_4_k_cu_c5b8406e_47944cuda3std3__45__cpo6cbeginE:
	.zero		1
	.type		_ZN39_INTERNAL_81e2cad8_4_k_cu_c5b8406e_47944cuda3std3__48in_placeE,@object
	.size		_ZN39_INTERNAL_81e2cad8_4_k_cu_c5b8406e_47944cuda3std3__48in_placeE,(_ZN39_INTERNAL_81e2cad8_4_k_cu_c5b8406e_47944cuda3std6ranges3__45__cpo9iter_moveE - _ZN39_INTERNAL_81e2cad8_4_k_cu_c5b8406e_47944cuda3std3__48in_placeE)
_ZN39_INTERNAL_81e2cad8_4_k_cu_c5b8406e_47944cuda3std3__48in_placeE:
	.zero		1
	.type		_ZN39_INTERNAL_81e2cad8_4_k_cu_c5b8406e_47944cuda3std6ranges3__45__cpo9iter_moveE,@object
	.size		_ZN39_INTERNAL_81e2cad8_4_k_cu_c5b8406e_47944cuda3std6ranges3__45__cpo9iter_moveE,(_ZN39_INTERNAL_81e2cad8_4_k_cu_c5b8406e_47944cuda3std3__45__cpo5beginE - _ZN39_INTERNAL_81e2cad8_4_k_cu_c5b8406e_47944cuda3std6ranges3__45__cpo9iter_moveE)
_ZN39_INTERNAL_81e2cad8_4_k_cu_c5b8406e_47944cuda3std6ranges3__45__cpo9iter_moveE:
	.zero		1
	.type		_ZN39_INTERNAL_81e2cad8_4_k_cu_c5b8406e_47944cuda3std3__45__cpo5beginE,@object
	.size		_ZN39_INTERNAL_81e2cad8_4_k_cu_c5b8406e_47944cuda3std3__45__cpo5beginE,(_ZN39_INTERNAL_81e2cad8_4_k_cu_c5b8406e_47944cuda3std3__441_GLOBAL__N__81e2cad8_4_k_cu_c5b8406e_47946ignoreE - _ZN39_INTERNAL_81e2cad8_4_k_cu_c5b8406e_47944cuda3std3__45__cpo5beginE)
_ZN39_INTERNAL_81e2cad8_4_k_cu_c5b8406e_47944cuda3std3__45__cpo5beginE:
	.zero		1
	.type		_ZN39_INTERNAL_81e2cad8_4_k_cu_c5b8406e_47944cuda3std3__441_GLOBAL__N__81e2cad8_4_k_cu_c5b8406e_47946ignoreE,@object
	.size		_ZN39_INTERNAL_81e2cad8_4_k_cu_c5b8406e_47944cuda3std3__441_GLOBAL__N__81e2cad8_4_k_cu_c5b8406e_47946ignoreE,(_ZN39_INTERNAL_81e2cad8_4_k_cu_c5b8406e_47944cute7productE - _ZN39_INTERNAL_81e2cad8_4_k_cu_c5b8406e_47944cuda3std3__441_GLOBAL__N__81e2cad8_4_k_cu_c5b8406e_47946ignoreE)
_ZN39_INTERNAL_81e2cad8_4_k_cu_c5b8406e_47944cuda3std3__441_GLOBAL__N__81e2cad8_4_k_cu_c5b8406e_47946ignoreE:
	.zero		1
	.type		_ZN39_INTERNAL_81e2cad8_4_k_cu_c5b8406e_47944cute7productE,@object
	.size		_ZN39_INTERNAL_81e2cad8_4_k_cu_c5b8406e_47944cute7productE,(_ZN39_INTERNAL_81e2cad8_4_k_cu_c5b8406e_47944cuda3std3__45__cpo3endE - _ZN39_INTERNAL_81e2cad8_4_k_cu_c5b8406e_47944cute7productE)
_ZN39_INTERNAL_81e2cad8_4_k_cu_c5b8406e_47944cute7productE:
	.zero		1
	.type		_ZN39_INTERNAL_81e2cad8_4_k_cu_c5b8406e_47944cuda3std3__45__cpo3endE,@object
	.size		_ZN39_INTERNAL_81e2cad8_4_k_cu_c5b8406e_47944cuda3std3__45__cpo3endE,(_ZN39_INTERNAL_81e2cad8_4_k_cu_c5b8406e_47944cuda3std3__419piecewise_constructE - _ZN39_INTERNAL_81e2cad8_4_k_cu_c5b8406e_47944cuda3std3__45__cpo3endE)
_ZN39_INTERNAL_81e2cad8_4_k_cu_c5b8406e_47944cuda3std3__45__cpo3endE:
	.zero		1
	.type		_ZN39_INTERNAL_81e2cad8_4_k_cu_c5b8406e_47944cuda3std3__419piecewise_constructE,@object
	.size		_ZN39_INTERNAL_81e2cad8_4_k_cu_c5b8406e_47944cuda3std3__419piecewise_constructE,(_ZN39_INTERNAL_81e2cad8_4_k_cu_c5b8406e_47944cuda3std3__45__cpo4cendE - _ZN39_INTERNAL_81e2cad8_4_k_cu_c5b8406e_47944cuda3std3__419piecewise_constructE)
_ZN39_INTERNAL_81e2cad8_4_k_cu_c5b8406e_47944cuda3std3__419piecewise_constructE:
	.zero		1
	.type		_ZN39_INTERNAL_81e2cad8_4_k_cu_c5b8406e_47944cuda3std3__45__cpo4cendE,@object
	.size		_ZN39_INTERNAL_81e2cad8_4_k_cu_c5b8406e_47944cuda3std3__45__cpo4cendE,(_ZN39_INTERNAL_81e2cad8_4_k_cu_c5b8406e_47944cuda3std6ranges3__45__cpo4swapE - _ZN39_INTERNAL_81e2cad8_4_k_cu_c5b8406e_47944cuda3std3__45__cpo4cendE)
_ZN39_INTERNAL_81e2cad8_4_k_cu_c5b8406e_47944cuda3std3__45__cpo4cendE:
	.zero		1
	.type		_ZN39_INTERNAL_81e2cad8_4_k_cu_c5b8406e_47944cuda3std6ranges3__45__cpo4swapE,@object
	.size		_ZN39_INTERNAL_81e2cad8_4_k_cu_c5b8406e_47944cuda3std6ranges3__45__cpo4swapE,(.L_7 - _ZN39_INTERNAL_81e2cad8_4_k_cu_c5b8406e_47944cuda3std6ranges3__45__cpo4swapE)
_ZN39_INTERNAL_81e2cad8_4_k_cu_c5b8406e_47944cuda3std6ranges3__45__cpo4swapE:
	.zero		1
.L_7:


//--------------------- .nv.constant0._ZN7cutlass13device_kernelINS_4gemm6kernel13GemmUniversalIN4cute5tupleIJiiiiEEENS1_10collective13CollectiveMmaINS1_37MainloopSm90TmaGmmaWarpSpecializedFP8ILi5ENS5_IJNS4_1CILi1EEENSA_ILi2EEESB_EEENS1_32KernelTmaWarpSpecializedPingpongEEENS5_IJNSA_ILi64EEESG_NSA_ILi128EEEEEENS_12float_e5m2_tENS5_IJlSB_lEEESJ_SK_NS4_8TiledMMAINS4_8MMA_AtomIJNS4_4SM904GMMA30MMA_64x64x32_F32E5M2E5M2_SS_TNILNSO_7ScaleInE1ELSQ_1EEEEEENS4_6LayoutINS5_IJSB_SB_SB_EEENS5_IJNSA_ILi0EEESV_SV_EEEEENS5_IJNS4_10UnderscoreESY_SY_EEEEENS4_23SM90_TMA_LOAD_MULTICASTENS4_14ComposedLayoutINS4_7SwizzleILi3ELi4ELi3EEENS4_18smem_ptr_flag_bitsILi8EEENST_INS5_IJNSA_ILi8EEESH_EEENS5_IJSH_SB_EEEEEEEvNS4_8identityENS4_13SM90_TMA_LOADES1B_vS1C_EENS_8epilogue10collective6detail29Sm90TmaWarpSpecializedAdapterINS1G_15DefaultEpilogueISJ_SK_SK_NS1F_6thread17LinearCombinationISJ_Li1EffLNS1K_9ScaleType4KindE0ELNS_15FloatRoundStyleE2ESJ_EENS1_15EpilogueDefaultEEEEEvvEEEEvNT_6ParamsE --------------------------
	.section	.nv.constant0._ZN7cutlass13device_kernelINS_4gemm6kernel13GemmUniversalIN4cute5tupleIJiiiiEEENS1_10collective13CollectiveMmaINS1_37MainloopSm90TmaGmmaWarpSpecializedFP8ILi5ENS5_IJNS4_1CILi1EEENSA_ILi2EEESB_EEENS1_32KernelTmaWarpSpecializedPingpongEEENS5_IJNSA_ILi64EEESG_NSA_ILi128EEEEEENS_12float_e5m2_tENS5_IJlSB_lEEESJ_SK_NS4_8TiledMMAINS4_8MMA_AtomIJNS4_4SM904GMMA30MMA_64x64x32_F32E5M2E5M2_SS_TNILNSO_7ScaleInE1ELSQ_1EEEEEENS4_6LayoutINS5_IJSB_SB_SB_EEENS5_IJNSA_ILi0EEESV_SV_EEEEENS5_IJNS4_10UnderscoreESY_SY_EEEEENS4_23SM90_TMA_LOAD_MULTICASTENS4_14ComposedLayoutINS4_7SwizzleILi3ELi4ELi3EEENS4_18smem_ptr_flag_bitsILi8EEENST_INS5_IJNSA_ILi8EEESH_EEENS5_IJSH_SB_EEEEEEEvNS4_8identityENS4_13SM90_TMA_LOADES1B_vS1C_EENS_8epilogue10collective6detail29Sm90TmaWarpSpecializedAdapterINS1G_15DefaultEpilogueISJ_SK_SK_NS1F_6thread17LinearCombinationISJ_Li1EffLNS1K_9ScaleType4KindE0ELNS_15FloatRoundStyleE2ESJ_EENS1_15EpilogueDefaultEEEEEvvEEEEvNT_6ParamsE,"a",@progbits
	.sectionflags	@""
	.align	4
.nv.constant0._ZN7cutlass13device_kernelINS_4gemm6kernel13GemmUniversalIN4cute5tupleIJiiiiEEENS1_10collective13CollectiveMmaINS1_37MainloopSm90TmaGmmaWarpSpecializedFP8ILi5ENS5_IJNS4_1CILi1EEENSA_ILi2EEESB_EEENS1_32KernelTmaWarpSpecializedPingpongEEENS5_IJNSA_ILi64EEESG_NSA_ILi128EEEEEENS_12float_e5m2_tENS5_IJlSB_lEEESJ_SK_NS4_8TiledMMAINS4_8MMA_AtomIJNS4_4SM904GMMA30MMA_64x64x32_F32E5M2E5M2_SS_TNILNSO_7ScaleInE1ELSQ_1EEEEEENS4_6LayoutINS5_IJSB_SB_SB_EEENS5_IJNSA_ILi0EEESV_SV_EEEEENS5_IJNS4_10UnderscoreESY_SY_EEEEENS4_23SM90_TMA_LOAD_MULTICASTENS4_14ComposedLayoutINS4_7SwizzleILi3ELi4ELi3EEENS4_18smem_ptr_flag_bitsILi8EEENST_INS5_IJNSA_ILi8EEESH_EEENS5_IJSH_SB_EEEEEEEvNS4_8identityENS4_13SM90_TMA_LOADES1B_vS1C_EENS_8epilogue10collective6detail29Sm90TmaWarpSpecializedAdapterINS1G_15DefaultEpilogueISJ_SK_SK_NS1F_6thread17LinearCombinationISJ_Li1EffLNS1K_9ScaleType4KindE0ELNS_15FloatRoundStyleE2ESJ_EENS1_15EpilogueDefaultEEEEEvvEEEEvNT_6ParamsE:
	.zero		1664


//--------------------- SYMBOLS --------------------------

	.type		.nv.reservedSmem.offset0,@object
	.size		.nv.reservedSmem.offset0,0x4
